def attn_fwd(
    Q,
    K,
    V,
    Out,
    Lse,
    sm_scale,
    stride_qz,
    stride_qh,
    stride_qm,
    stride_qk,
    stride_kz,
    stride_kh,
    stride_kn,
    stride_kk,
    stride_vz,
    stride_vh,
    stride_vn,
    stride_vk,
    stride_oz,
    stride_oh,
    stride_om,
    stride_ok,
    seqlen_q,
    seqlen_k,
    BLOCK_M: tl.constexpr,
    BLOCK_N: tl.constexpr,
    HEAD_DIM: tl.constexpr,
    CAUSAL: tl.constexpr,
):
    start_m = tl.program_id(0)
    off_hz = tl.program_id(1)
    q_off = off_hz * stride_qh
    k_off = off_hz * stride_kh
    v_off = off_hz * stride_vh
    offs_m = start_m * BLOCK_M + tl.arange(0, BLOCK_M)
    offs_d = tl.arange(0, HEAD_DIM)
    offs_n = tl.arange(0, BLOCK_N)
    q_ptrs = Q + q_off + offs_m[:, None] * stride_qm + offs_d[None, :] * stride_qk
    k_ptrs = K + k_off + offs_d[:, None] * stride_kk + offs_n[None, :] * stride_kn
    v_ptrs = V + v_off + offs_n[:, None] * stride_vn + offs_d[None, :] * stride_vk
    m_i = tl.full([BLOCK_M], float("-inf"), dtype=tl.float32)
    l_i = tl.zeros([BLOCK_M], dtype=tl.float32) + 1.0
    acc = tl.zeros([BLOCK_M, HEAD_DIM], dtype=tl.float32)
    q = tl.load(q_ptrs)
    acc, l_i, m_i = _attn_fwd_inner(
        acc,
        l_i,
        m_i,
        q,
        k_ptrs,
        v_ptrs,
        sm_scale,
        stride_kn,
        stride_vn,
        start_m,
        seqlen_k,
        BLOCK_M,
        BLOCK_N,
        HEAD_DIM,
        CAUSAL,
    )
    acc = acc / l_i[:, None]
    lse = m_i + tl.math.log2(l_i) / 1.4426950408889634
    o_ptrs = (
        Out
        + off_hz * stride_oh
        + offs_m[:, None] * stride_om
        + offs_d[None, :] * stride_ok
    )
    tl.store(o_ptrs, acc.to(Out.dtype.element_ty))
    tl.store(Lse + off_hz * seqlen_q + offs_m, lse)

# config = {"BLOCK_M": 64, "BLOCK_N": 128, "HEAD_DIM": 128, "arch": "sm_90", "causal": true, "dtype": "fp16", "num_stages": 2, "num_warps": 8}
# arch = sm_90


// ===== COMPILED SASS (sm_90a) =====

	.target	sm_90a

	.elftype	@"ET_EXEC"


//--------------------- .note.nv.tkinfo           --------------------------
	.section	.note.nv.tkinfo,"",@"SHT_NOTE"
	.sectionflags	@"SHF_NOTE_NV_TKINFO"
	.tkinfo
        /*0018*/ 	.word	0x00000002
        /*0030*/ 	.string	""
        /*0030*/ 	.string	"ptxas"
        /*0030*/ 	.string	"Cuda compilation tools, release 13.0, V13.0.88"
        /*0030*/ 	.string	"Build cuda_13.0.r13.0/compiler.36424714_0"
        /*0030*/ 	.string	"-v  -suppress-debug-info  -lineinfo  -arch sm_90a "



//--------------------- .note.nv.cuinfo           --------------------------
	.section	.note.nv.cuinfo,"",@"SHT_NOTE"
	.sectionflags	@"SHF_NOTE_NV_CUINFO"
        /*0018*/ 	.short	0x0002
        /*001a*/ 	.short	0x005a
        /*001c*/ 	.short	0x0082
	.zero		2


//--------------------- .nv.info                  --------------------------
	.section	.nv.info,"",@"SHT_CUDA_INFO"
	.align	4


	//----- nvinfo : EIATTR_REGCOUNT
	.align		4
        /*0000*/ 	.byte	0x04, 0x2f
        /*0002*/ 	.short	(.L_2 - .L_1)
	.align		4
.L_1:
        /*0004*/ 	.word	index@(attn_fwd)
        /*0008*/ 	.word	0x000000ff


	//----- nvinfo : EIATTR_FRAME_SIZE
	.align		4
.L_2:
        /*000c*/ 	.byte	0x04, 0x11
        /*000e*/ 	.short	(.L_4 - .L_3)
	.align		4
.L_3:
        /*0010*/ 	.word	index@(attn_fwd)
        /*0014*/ 	.word	0x000002d8


	//----- nvinfo : EIATTR_MIN_STACK_SIZE
	.align		4
.L_4:
        /*0018*/ 	.byte	0x04, 0x12
        /*001a*/ 	.short	(.L_6 - .L_5)
	.align		4
.L_5:
        /*001c*/ 	.word	index@(attn_fwd)
        /*0020*/ 	.word	0x000002d8
.L_6:


//--------------------- .nv.compat                --------------------------
	.section	.nv.compat,"",@"SHT_CUDA_COMPAT_INFO"
	.align	4
        /*0000*/ 	.byte	0x02, 0x09, 0x01, 0x00, 0x02, 0x02, 0x04, 0x00, 0x02, 0x05, 0x05, 0x00, 0x03, 0x07, 0x01, 0x01
        /*0010*/ 	.byte	0x02, 0x03, 0x00, 0x00, 0x02, 0x06, 0x01, 0x00, 0x04, 0x0b, 0x08, 0x00, 0x00, 0x00, 0x00, 0x00
        /*0020*/ 	.byte	0x00, 0x00, 0x00, 0x00


//--------------------- .nv.info.attn_fwd         --------------------------
	.section	.nv.info.attn_fwd,"",@"SHT_CUDA_INFO"
	.sectionflags	@""
	.align	4


	//----- nvinfo : EIATTR_CUDA_API_VERSION
	.align		4
        /*0000*/ 	.byte	0x04, 0x37
        /*0002*/ 	.short	(.L_8 - .L_7)
.L_7:
        /*0004*/ 	.word	0x00000082


	//----- nvinfo : EIATTR_KPARAM_INFO
	.align		4
.L_8:
        /*0008*/ 	.byte	0x04, 0x17
        /*000a*/ 	.short	(.L_10 - .L_9)
.L_9:
        /*000c*/ 	.word	0x00000000
        /*0010*/ 	.short	0x0019
        /*0012*/ 	.short	0x0080
        /*0014*/ 	.byte	0x00, 0xf4, 0x21, 0x00


	//----- nvinfo : EIATTR_KPARAM_INFO
	.align		4
.L_10:
        /*0018*/ 	.byte	0x04, 0x17
        /*001a*/ 	.short	(.L_12 - .L_11)
.L_11:
        /*001c*/ 	.word	0x00000000
        /*0020*/ 	.short	0x0018
        /*0022*/ 	.short	0x0078
        /*0024*/ 	.byte	0x00, 0xf4, 0x21, 0x00


	//----- nvinfo : EIATTR_KPARAM_INFO
	.align		4
.L_12:
        /*0028*/ 	.byte	0x04, 0x17
        /*002a*/ 	.short	(.L_14 - .L_13)
.L_13:
        /*002c*/ 	.word	0x00000000
        /*0030*/ 	.short	0x0017
        /*0032*/ 	.short	0x0070
        /*0034*/ 	.byte	0x00, 0xf0, 0x11, 0x00


	//----- nvinfo : EIATTR_KPARAM_INFO
	.align		4
.L_14:
        /*0038*/ 	.byte	0x04, 0x17
        /*003a*/ 	.short	(.L_16 - .L_15)
.L_15:
        /*003c*/ 	.word	0x00000000
        /*0040*/ 	.short	0x0016
        /*0042*/ 	.short	0x006c
        /*0044*/ 	.byte	0x00, 0xf0, 0x11, 0x00


	//----- nvinfo : EIATTR_KPARAM_INFO
	.align		4
.L_16:
        /*0048*/ 	.byte	0x04, 0x17
        /*004a*/ 	.short	(.L_18 - .L_17)
.L_17:
        /*004c*/ 	.word	0x00000000
        /*0050*/ 	.short	0x0015
        /*0052*/ 	.short	0x0068
        /*0054*/ 	.byte	0x00, 0xf0, 0x11, 0x00


	//----- nvinfo : EIATTR_KPARAM_INFO
	.align		4
.L_18:
        /*0058*/ 	.byte	0x04, 0x17
        /*005a*/ 	.short	(.L_20 - .L_19)
.L_19:
        /*005c*/ 	.word	0x00000000
        /*0060*/ 	.short	0x0014
        /*0062*/ 	.short	0x0064
        /*0064*/ 	.byte	0x00, 0xf0, 0x11, 0x00


	//----- nvinfo : EIATTR_KPARAM_INFO
	.align		4
.L_20:
        /*0068*/ 	.byte	0x04, 0x17
        /*006a*/ 	.short	(.L_22 - .L_21)
.L_21:
        /*006c*/ 	.word	0x00000000
        /*0070*/ 	.short	0x0013
        /*0072*/ 	.short	0x0060
        /*0074*/ 	.byte	0x00, 0xf0, 0x11, 0x00


	//----- nvinfo : EIATTR_KPARAM_INFO
	.align		4
.L_22:
        /*0078*/ 	.byte	0x04, 0x17
        /*007a*/ 	.short	(.L_24 - .L_23)
.L_23:
        /*007c*/ 	.word	0x00000000
        /*0080*/ 	.short	0x0012
        /*0082*/ 	.short	0x005c
        /*0084*/ 	.byte	0x00, 0xf0, 0x11, 0x00


	//----- nvinfo : EIATTR_KPARAM_INFO
	.align		4
.L_24:
        /*0088*/ 	.byte	0x04, 0x17
        /*008a*/ 	.short	(.L_26 - .L_25)
.L_25:
        /*008c*/ 	.word	0x00000000
        /*0090*/ 	.short	0x0011
        /*0092*/ 	.short	0x0058
        /*0094*/ 	.byte	0x00, 0xf0, 0x11, 0x00


	//----- nvinfo : EIATTR_KPARAM_INFO
	.align		4
.L_26:
        /*0098*/ 	.byte	0x04, 0x17
        /*009a*/ 	.short	(.L_28 - .L_27)
.L_27:
        /*009c*/ 	.word	0x00000000
        /*00a0*/ 	.short	0x0010
        /*00a2*/ 	.short	0x0054
        /*00a4*/ 	.byte	0x00, 0xf0, 0x11, 0x00


	//----- nvinfo : EIATTR_KPARAM_INFO
	.align		4
.L_28:
        /*00a8*/ 	.byte	0x04, 0x17
        /*00aa*/ 	.short	(.L_30 - .L_29)
.L_29:
        /*00ac*/ 	.word	0x00000000
        /*00b0*/ 	.short	0x000f
        /*00b2*/ 	.short	0x0050
        /*00b4*/ 	.byte	0x00, 0xf0, 0x11, 0x00


	//----- nvinfo : EIATTR_KPARAM_INFO
	.align		4
.L_30:
        /*00b8*/ 	.byte	0x04, 0x17
        /*00ba*/ 	.short	(.L_32 - .L_31)
.L_31:
        /*00bc*/ 	.word	0x00000000
        /*00c0*/ 	.short	0x000e
        /*00c2*/ 	.short	0x004c
        /*00c4*/ 	.byte	0x00, 0xf0, 0x11, 0x00


	//----- nvinfo : EIATTR_KPARAM_INFO
	.align		4
.L_32:
        /*00c8*/ 	.byte	0x04, 0x17
        /*00ca*/ 	.short	(.L_34 - .L_33)
.L_33:
        /*00cc*/ 	.word	0x00000000
        /*00d0*/ 	.short	0x000d
        /*00d2*/ 	.short	0x0048
        /*00d4*/ 	.byte	0x00, 0xf0, 0x11, 0x00


	//----- nvinfo : EIATTR_KPARAM_INFO
	.align		4
.L_34:
        /*00d8*/ 	.byte	0x04, 0x17
        /*00da*/ 	.short	(.L_36 - .L_35)
.L_35:
        /*00dc*/ 	.word	0x00000000
        /*00e0*/ 	.short	0x000c
        /*00e2*/ 	.short	0x0044
        /*00e4*/ 	.byte	0x00, 0xf0, 0x11, 0x00


	//----- nvinfo : EIATTR_KPARAM_INFO
	.align		4
.L_36:
        /*00e8*/ 	.byte	0x04, 0x17
        /*00ea*/ 	.short	(.L_38 - .L_37)
.L_37:
        /*00ec*/ 	.word	0x00000000
        /*00f0*/ 	.short	0x000b
        /*00f2*/ 	.short	0x0040
        /*00f4*/ 	.byte	0x00, 0xf0, 0x11, 0x00


	//----- nvinfo : EIATTR_KPARAM_INFO
	.align		4
.L_38:
        /*00f8*/ 	.byte	0x04, 0x17
        /*00fa*/ 	.short	(.L_40 - .L_39)
.L_39:
        /*00fc*/ 	.word	0x00000000
        /*0100*/ 	.short	0x000a
        /*0102*/ 	.short	0x003c
        /*0104*/ 	.byte	0x00, 0xf0, 0x11, 0x00


	//----- nvinfo : EIATTR_KPARAM_INFO
	.align		4
.L_40:
        /*0108*/ 	.byte	0x04, 0x17
        /*010a*/ 	.short	(.L_42 - .L_41)
.L_41:
        /*010c*/ 	.word	0x00000000
        /*0110*/ 	.short	0x0009
        /*0112*/ 	.short	0x0038
        /*0114*/ 	.byte	0x00, 0xf0, 0x11, 0x00


	//----- nvinfo : EIATTR_KPARAM_INFO
	.align		4
.L_42:
        /*0118*/ 	.byte	0x04, 0x17
        /*011a*/ 	.short	(.L_44 - .L_43)
.L_43:
        /*011c*/ 	.word	0x00000000
        /*0120*/ 	.short	0x0008
        /*0122*/ 	.short	0x0034
        /*0124*/ 	.byte	0x00, 0xf0, 0x11, 0x00


	//----- nvinfo : EIATTR_KPARAM_INFO
	.align		4
.L_44:
        /*0128*/ 	.byte	0x04, 0x17
        /*012a*/ 	.short	(.L_46 - .L_45)
.L_45:
        /*012c*/ 	.word	0x00000000
        /*0130*/ 	.short	0x0007
        /*0132*/ 	.short	0x0030
        /*0134*/ 	.byte	0x00, 0xf0, 0x11, 0x00


	//----- nvinfo : EIATTR_KPARAM_INFO
	.align		4
.L_46:
        /*0138*/ 	.byte	0x04, 0x17
        /*013a*/ 	.short	(.L_48 - .L_47)
.L_47:
        /*013c*/ 	.word	0x00000000
        /*0140*/ 	.short	0x0006
        /*0142*/ 	.short	0x002c
        /*0144*/ 	.byte	0x00, 0xf0, 0x11, 0x00


	//----- nvinfo : EIATTR_KPARAM_INFO
	.align		4
.L_48:
        /*0148*/ 	.byte	0x04, 0x17
        /*014a*/ 	.short	(.L_50 - .L_49)
.L_49:
        /*014c*/ 	.word	0x00000000
        /*0150*/ 	.short	0x0005
        /*0152*/ 	.short	0x0028
        /*0154*/ 	.byte	0x00, 0xf0, 0x11, 0x00


	//----- nvinfo : EIATTR_KPARAM_INFO
	.align		4
.L_50:
        /*0158*/ 	.byte	0x04, 0x17
        /*015a*/ 	.short	(.L_52 - .L_51)
.L_51:
        /*015c*/ 	.word	0x00000000
        /*0160*/ 	.short	0x0004
        /*0162*/ 	.short	0x0020
        /*0164*/ 	.byte	0x00, 0xf4, 0x21, 0x00


	//----- nvinfo : EIATTR_KPARAM_INFO
	.align		4
.L_52:
        /*0168*/ 	.byte	0x04, 0x17
        /*016a*/ 	.short	(.L_54 - .L_53)
.L_53:
        /*016c*/ 	.word	0x00000000
        /*0170*/ 	.short	0x0003
        /*0172*/ 	.short	0x0018
        /*0174*/ 	.byte	0x00, 0xf4, 0x21, 0x00


	//----- nvinfo : EIATTR_KPARAM_INFO
	.align		4
.L_54:
        /*0178*/ 	.byte	0x04, 0x17
        /*017a*/ 	.short	(.L_56 - .L_55)
.L_55:
        /*017c*/ 	.word	0x00000000
        /*0180*/ 	.short	0x0002
        /*0182*/ 	.short	0x0010
        /*0184*/ 	.byte	0x00, 0xf4, 0x21, 0x00


	//----- nvinfo : EIATTR_KPARAM_INFO
	.align		4
.L_56:
        /*0188*/ 	.byte	0x04, 0x17
        /*018a*/ 	.short	(.L_58 - .L_57)
.L_57:
        /*018c*/ 	.word	0x00000000
        /*0190*/ 	.short	0x0001
        /*0192*/ 	.short	0x0008
        /*0194*/ 	.byte	0x00, 0xf4, 0x21, 0x00


	//----- nvinfo : EIATTR_KPARAM_INFO
	.align		4
.L_58:
        /*0198*/ 	.byte	0x04, 0x17
        /*019a*/ 	.short	(.L_60 - .L_59)
.L_59:
        /*019c*/ 	.word	0x00000000
        /*01a0*/ 	.short	0x0000
        /*01a2*/ 	.short	0x0000
        /*01a4*/ 	.byte	0x00, 0xf4, 0x21, 0x00


	//----- nvinfo : EIATTR_SPARSE_MMA_MASK
	.align		4
.L_60:
        /*01a8*/ 	.byte	0x03, 0x50
        /*01aa*/ 	.short	0x0000


	//----- nvinfo : EIATTR_MAXREG_COUNT
	.align		4
        /*01ac*/ 	.byte	0x03, 0x1b
        /*01ae*/ 	.short	0x00ff


	//----- nvinfo : EIATTR_NUM_BARRIERS
	.align		4
        /*01b0*/ 	.byte	0x02, 0x4c
        /*01b2*/ 	.byte	0x01
	.zero		1


	//----- nvinfo : EIATTR_ANNOTATIONS
	.align		4
        /*01b4*/ 	.byte	0x04, 0x55
        /*01b6*/ 	.short	(.L_62 - .L_61)


	//   ....[0]....
.L_61:
        /*01b8*/ 	.word	0x00000001
        /*01bc*/ 	.byte	0x70, 0x10, 0x00, 0x00, 0x01, 0x00, 0x00, 0x00, 0xd0, 0x10, 0x00, 0x00, 0x01, 0x00, 0x00, 0x00
        /* <DEDUP_REMOVED lines=89> */
        /*075c*/ 	.byte	0x10, 0x58, 0x00, 0x00, 0x01, 0x00, 0x00, 0x00, 0x50, 0x58, 0x00, 0x00


	//----- nvinfo : EIATTR_MERCURY_ISA_VERSION
	.align		4
.L_62:
        /*0768*/ 	.byte	0x03, 0x5f
        /*076a*/ 	.short	0x0101


	//----- nvinfo : EIATTR_COOP_GROUP_MASK_REGIDS
	.align		4
        /*076c*/ 	.byte	0x04, 0x29
        /*076e*/ 	.short	(.L_64 - .L_63)


	//   ....[0]....
.L_63:
        /*0770*/ 	.word	0xffffffff


	//   ....[1]....
        /*0774*/ 	.word	0xffffffff


	//   ....[2]....
        /*0778*/ 	.word	0xffffffff


	//   ....[3]....
        /*077c*/ 	.word	0xffffffff


	//   ....[4]....
        /*0780*/ 	.word	0xffffffff


	//   ....[5]....
        /*0784*/ 	.word	0xffffffff


	//   ....[6]....
        /*0788*/ 	.word	0xffffffff


	//   ....[7]....
        /*078c*/ 	.word	0xffffffff


	//----- nvinfo : EIATTR_COOP_GROUP_INSTR_OFFSETS
	.align		4
.L_64:
        /*0790*/ 	.byte	0x04, 0x28
        /*0792*/ 	.short	(.L_66 - .L_65)


	//   ....[0]....
.L_65:
        /*0794*/ 	.word	0x00006010


	//   ....[1]....
        /*0798*/ 	.word	0x000060b0


	//   ....[2]....
        /*079c*/ 	.word	0x00006780


	//   ....[3]....
        /*07a0*/ 	.word	0x000067d0


	//   ....[4]....
        /*07a4*/ 	.word	0x00007f70


	//   ....[5]....
        /*07a8*/ 	.word	0x00007f90


	//   ....[6]....
        /*07ac*/ 	.word	0x00007fc0


	//   ....[7]....
        /*07b0*/ 	.word	0x00007ff0


	//----- nvinfo : EIATTR_EXIT_INSTR_OFFSETS
	.align		4
.L_66:
        /*07b4*/ 	.byte	0x04, 0x1c
        /*07b6*/ 	.short	(.L_68 - .L_67)


	//   ....[0]....
.L_67:
        /*07b8*/ 	.word	0x00009be0


	//   ....[1]....
        /*07bc*/ 	.word	0x00009c10


	//----- nvinfo : EIATTR_REQNTID
	.align		4
.L_68:
        /*07c0*/ 	.byte	0x04, 0x10
        /*07c2*/ 	.short	(.L_70 - .L_69)
.L_69:
        /*07c4*/ 	.word	0x00000100
        /*07c8*/ 	.word	0x00000001
        /*07cc*/ 	.word	0x00000001


	//----- nvinfo : EIATTR_CBANK_PARAM_SIZE
	.align		4
.L_70:
        /*07d0*/ 	.byte	0x03, 0x19
        /*07d2*/ 	.short	0x0088


	//----- nvinfo : EIATTR_PARAM_CBANK
	.align		4
        /*07d4*/ 	.byte	0x04, 0x0a
        /*07d6*/ 	.short	(.L_72 - .L_71)
	.align		4
.L_71:
        /*07d8*/ 	.word	index@(.nv.constant0.attn_fwd)
        /*07dc*/ 	.short	0x0210
        /*07de*/ 	.short	0x0088


	//----- nvinfo : EIATTR_SW_WAR
	.align		4
.L_72:
        /*07e0*/ 	.byte	0x04, 0x36
        /*07e2*/ 	.short	(.L_74 - .L_73)
.L_73:
        /*07e4*/ 	.word	0x00000008
.L_74:


//--------------------- .nv.callgraph             --------------------------
	.section	.nv.callgraph,"",@"SHT_CUDA_CALLGRAPH"
	.align	4
	.sectionentsize	8
	.align		4
        /*0000*/ 	.word	0x00000000
	.align		4
        /*0004*/ 	.word	0xffffffff
	.align		4
        /*0008*/ 	.word	0x00000000
	.align		4
        /*000c*/ 	.word	0xfffffffe
	.align		4
        /*0010*/ 	.word	0x00000000
	.align		4
        /*0014*/ 	.word	0xfffffffd
	.align		4
        /*0018*/ 	.word	0x00000000
	.align		4
        /*001c*/ 	.word	0xfffffffc


//--------------------- .nv.constant4             --------------------------
	.section	.nv.constant4,"a",@progbits
	.align	8
	.align		8
.nv.constant4:
        /*0000*/ 	.dword	_$_str


//--------------------- .text.attn_fwd            --------------------------
	.section	.text.attn_fwd,"ax",@progbits
	.align	128
        .global         attn_fwd
        .type           attn_fwd,@function
        .size           attn_fwd,(.L_x_3 - attn_fwd)
        .other          attn_fwd,@"STO_CUDA_ENTRY STV_DEFAULT"
attn_fwd:
.text.attn_fwd:
[----:B------:R-:W0:Y:S01]  /*0000*/  LDC R1, c[0x0][0x28] ;  /* 0x00000a00ff017b82 */ /* 0x000e220000000800 */
[----:B------:R-:W1:Y:S07]  /*0010*/  S2R R4, SR_CTAID.X ;  /* 0x0000000000047919 */ /* 0x000e6e0000002500 */
[----:B------:R-:W2:Y:S01]  /*0020*/  S2UR UR6, SR_CTAID.Y ;  /* 0x00000000000679c3 */ /* 0x000ea20000002600 */
[----:B------:R-:W-:Y:S01]  /*0030*/  ULDC.64 UR4, c[0x0][0x240] ;  /* 0x0000900000047ab9 */ /* 0x000fe20000000a00 */
[----:B------:R-:W-:Y:S01]  /*0040*/  ULDC.64 UR60, c[0x0][0x208] ;  /* 0x00008200003c7ab9 */ /* 0x000fe20000000a00 */
[----:B------:R-:W3:Y:S01]  /*0050*/  S2R R121, SR_TID.X ;  /* 0x0000000000797919 */ /* 0x000ee20000002100 */
[----:B0-----:R-:W-:-:S04]  /*0060*/  VIADD R1, R1, 0xfffffd28 ;  /* 0xfffffd2801017836 */ /* 0x001fc80000000000 */
[----:B------:R-:W0:Y:S08]  /*0070*/  LDC R21, c[0x0][0x248] ;  /* 0x00009200ff157b82 */ /* 0x000e300000000800 */
[----:B------:R-:W4:Y:S01]  /*0080*/  LDC.64 R48, c[0x0][0x210] ;  /* 0x00008400ff307b82 */ /* 0x000f220000000a00 */
[----:B--2---:R-:W-:-:S04]  /*0090*/  UIMAD UR4, UR6, UR4, URZ ;  /* 0x00000004060472a4 */ /* 0x004fc8000f8e023f */
[----:B------:R-:W-:Y:S01]  /*00a0*/  USHF.L.U32 UR6, UR4, 0x1, URZ ;  /* 0x0000000104067899 */ /* 0x000fe2000800063f */
[----:B-1----:R-:W-:Y:S01]  /*00b0*/  IMAD.SHL.U32 R4, R4, 0x40, RZ ;  /* 0x0000004004047824 */ /* 0x002fe200078e00ff */
[----:B---3--:R-:W-:-:S04]  /*00c0*/  SHF.R.U32.HI R2, RZ, 0x6, R121 ;  /* 0x00000006ff027819 */ /* 0x008fc80000011679 */
[----:B------:R-:W-:Y:S02]  /*00d0*/  LOP3.LUT R0, R4, 0x3f, R121, 0xf8, !PT ;  /* 0x0000003f04007812 */ /* 0x000fe400078ef879 */
[----:B------:R-:W-:-:S03]  /*00e0*/  SGXT.U32 R2, R2, 0x2 ;  /* 0x000000020202781a */ /* 0x000fc60000000000 */
[----:B------:R-:W-:Y:S01]  /*00f0*/  IMAD R0, R0, UR5, RZ ;  /* 0x0000000500007c24 */ /* 0x000fe2000f8e02ff */
[----:B------:R-:W-:Y:S01]  /*0100*/  UIMAD.WIDE UR4, UR4, 0x2, URZ ;  /* 0x00000002040478a5 */ /* 0x000fe2000f8e023f */
[----:B0-----:R-:W-:Y:S02]  /*0110*/  IMAD R5, R2, R21, RZ ;  /* 0x0000001502057224 */ /* 0x001fe400078e02ff */
[C---:B------:R-:W-:Y:S02]  /*0120*/  IMAD.SHL.U32 R3, R0.reuse, 0x2, RZ ;  /* 0x0000000200037824 */ /* 0x040fe400078e00ff */
[----:B------:R-:W-:-:S03]  /*0130*/  IMAD.HI R0, R0, 0x2, RZ ;  /* 0x0000000200007827 */ /* 0x000fc600078e02ff */
[----:B----4-:R-:W-:Y:S01]  /*0140*/  IADD3 R47, P0, P1, R3, UR6, R48 ;  /* 0x00000006032f7c10 */ /* 0x010fe2000f91e030 */
[----:B------:R-:W-:-:S03]  /*0150*/  IMAD R7, R21, 0x4, R5 ;  /* 0x0000000415077824 */ /* 0x000fc600078e0205 */
[----:B------:R-:W-:Y:S01]  /*0160*/  IADD3.X R49, R0, UR5, R49, P0, P1 ;  /* 0x0000000500317c10 */ /* 0x000fe200087e2431 */
[----:B------:R-:W-:Y:S01]  /*0170*/  IMAD R9, R21, 0x4, R7 ;  /* 0x0000000415097824 */ /* 0x000fe200078e0207 */
[----:B------:R-:W-:-:S03]  /*0180*/  LEA R2, P0, R5, R47, 0x1 ;  /* 0x0000002f05027211 */ /* 0x000fc600078008ff */
[----:B------:R-:W-:Y:S01]  /*0190*/  IMAD R0, R21, 0x4, R9 ;  /* 0x0000000415007824 */ /* 0x000fe200078e0209 */
[----:B------:R-:W-:Y:S02]  /*01a0*/  LEA.HI.X.SX32 R3, R5, R49, 0x1, P0 ;  /* 0x0000003105037211 */ /* 0x000fe400000f0eff */
[-C--:B------:R-:W-:Y:S01]  /*01b0*/  LEA R6, P0, R7, R47.reuse, 0x1 ;  /* 0x0000002f07067211 */ /* 0x080fe200078008ff */
[----:B------:R-:W-:Y:S01]  /*01c0*/  IMAD R5, R21, 0x4, R0 ;  /* 0x0000000415057824 */ /* 0x000fe200078e0200 */
[----:B------:R-:W-:Y:S01]  /*01d0*/  LEA R8, P1, R9, R47, 0x1 ;  /* 0x0000002f09087211 */ /* 0x000fe200078208ff */
[----:B------:R0:W2:Y:S01]  /*01e0*/  LDG.E.U16 R22, desc[UR60][R2.64] ;  /* 0x0000003c02167981 */ /* 0x0000a2000c1e1500 */
[----:B------:R-:W-:Y:S02]  /*01f0*/  LEA.HI.X.SX32 R7, R7, R49, 0x1, P0 ;  /* 0x0000003107077211 */ /* 0x000fe400000f0eff */
[C---:B------:R-:W-:Y:S02]  /*0200*/  LEA R10, P0, R0.reuse, R47, 0x1 ;  /* 0x0000002f000a7211 */ /* 0x040fe400078008ff */
[-C--:B------:R-:W-:Y:S01]  /*0210*/  LEA.HI.X.SX32 R9, R9, R49.reuse, 0x1, P1 ;  /* 0x0000003109097211 */ /* 0x080fe200008f0eff */
[----:B------:R-:W3:Y:S01]  /*0220*/  LDG.E.U16 R23, desc[UR60][R6.64] ;  /* 0x0000003c06177981 */ /* 0x000ee2000c1e1500 */
[----:B------:R-:W-:Y:S01]  /*0230*/  LEA.HI.X.SX32 R11, R0, R49, 0x1, P0 ;  /* 0x00000031000b7211 */ /* 0x000fe200000f0eff */
[----:B------:R-:W-:Y:S01]  /*0240*/  IMAD R0, R21, 0x4, R5 ;  /* 0x0000000415007824 */ /* 0x000fe200078e0205 */
[C---:B------:R-:W-:Y:S01]  /*0250*/  LEA R12, P0, R5.reuse, R47, 0x1 ;  /* 0x0000002f050c7211 */ /* 0x040fe200078008ff */
[----:B------:R1:W4:Y:S03]  /*0260*/  LDG.E.U16 R24, desc[UR60][R8.64] ;  /* 0x0000003c08187981 */ /* 0x000326000c1e1500 */
[----:B------:R-:W-:Y:S01]  /*0270*/  LEA.HI.X.SX32 R13, R5, R49, 0x1, P0 ;  /* 0x00000031050d7211 */ /* 0x000fe200000f0eff */
[C---:B------:R-:W-:Y:S01]  /*0280*/  IMAD R5, R21.reuse, 0x4, R0 ;  /* 0x0000000415057824 */ /* 0x040fe200078e0200 */
[C---:B0-----:R-:W-:Y:S01]  /*0290*/  LEA R2, P0, R0.reuse, R47, 0x1 ;  /* 0x0000002f00027211 */ /* 0x041fe200078008ff */
[----:B------:R0:W5:Y:S02]  /*02a0*/  LDG.E.U16 R25, desc[UR60][R10.64] ;  /* 0x0000003c0a197981 */ /* 0x000164000c1e1500 */
[----:B------:R-:W-:Y:S01]  /*02b0*/  IMAD R16, R21, 0x4, R5 ;  /* 0x0000000415107824 */ /* 0x000fe200078e0205 */
[----:B------:R-:W-:Y:S01]  /*02c0*/  LEA.HI.X.SX32 R3, R0, R49, 0x1, P0 ;  /* 0x0000003100037211 */ /* 0x000fe200000f0eff */
[----:B------:R0:W3:Y:S01]  /*02d0*/  LDG.E.U16 R26, desc[UR60][R12.64] ;  /* 0x0000003c0c1a7981 */ /* 0x0000e2000c1e1500 */
[-C--:B------:R-:W-:Y:S01]  /*02e0*/  LEA R14, P1, R5, R47.reuse, 0x1 ;  /* 0x0000002f050e7211 */ /* 0x080fe200078208ff */
[----:B------:R-:W-:Y:S01]  /*02f0*/  IMAD R0, R21, 0x4, R16 ;  /* 0x0000000415007824 */ /* 0x000fe200078e0210 */
[----:B-1----:R-:W-:Y:S01]  /*0300*/  LEA R8, P0, R16, R47, 0x1 ;  /* 0x0000002f10087211 */ /* 0x002fe200078008ff */
[----:B------:R1:W5:Y:S01]  /*0310*/  LDG.E.U16 R27, desc[UR60][R2.64] ;  /* 0x0000003c021b7981 */ /* 0x000362000c1e1500 */
[----:B------:R-:W-:-:S02]  /*0320*/  LEA.HI.X.SX32 R15, R5, R49, 0x1, P1 ;  /* 0x00000031050f7211 */ /* 0x000fc400008f0eff */
[----:B------:R-:W-:Y:S01]  /*0330*/  LEA.HI.X.SX32 R9, R16, R49, 0x1, P0 ;  /* 0x0000003110097211 */ /* 0x000fe200000f0eff */
[C---:B------:R-:W-:Y:S01]  /*0340*/  IMAD R5, R21.reuse, 0x4, R0 ;  /* 0x0000000415057824 */ /* 0x040fe200078e0200 */
[C---:B------:R-:W-:Y:S01]  /*0350*/  LEA R6, P0, R0.reuse, R47, 0x1 ;  /* 0x0000002f00067211 */ /* 0x040fe200078008ff */
[----:B------:R-:W5:Y:S03]  /*0360*/  LDG.E.U16 R28, desc[UR60][R14.64] ;  /* 0x0000003c0e1c7981 */ /* 0x000f66000c1e1500 */
[----:B------:R-:W-:Y:S01]  /*0370*/  LEA.HI.X.SX32 R7, R0, R49, 0x1, P0 ;  /* 0x0000003100077211 */ /* 0x000fe200000f0eff */
[----:B------:R-:W-:Y:S01]  /*0380*/  IMAD R0, R21, 0x4, R5 ;  /* 0x0000000415007824 */ /* 0x000fe200078e0205 */
[-C--:B0-----:R-:W-:Y:S01]  /*0390*/  LEA R10, P0, R5, R47.reuse, 0x1 ;  /* 0x0000002f050a7211 */ /* 0x081fe200078008ff */
[----:B------:R0:W5:Y:S02]  /*03a0*/  LDG.E.U16 R29, desc[UR60][R8.64] ;  /* 0x0000003c081d7981 */ /* 0x000164000c1e1500 */
[----:B------:R-:W-:Y:S01]  /*03b0*/  IMAD R16, R21, 0x4, R0 ;  /* 0x0000000415107824 */ /* 0x000fe200078e0200 */
[----:B------:R-:W-:Y:S01]  /*03c0*/  LEA R12, P1, R0, R47, 0x1 ;  /* 0x0000002f000c7211 */ /* 0x000fe200078208ff */
[----:B------:R0:W5:Y:S01]  /*03d0*/  LDG.E.U16 R30, desc[UR60][R6.64] ;  /* 0x0000003c061e7981 */ /* 0x000162000c1e1500 */
[----:B------:R-:W-:-:S02]  /*03e0*/  LEA.HI.X.SX32 R11, R5, R49, 0x1, P0 ;  /* 0x00000031050b7211 */ /* 0x000fc400000f0eff */
[----:B------:R-:W-:Y:S01]  /*03f0*/  LEA.HI.X.SX32 R13, R0, R49, 0x1, P1 ;  /* 0x00000031000d7211 */ /* 0x000fe200008f0eff */
[C---:B------:R-:W-:Y:S01]  /*0400*/  IMAD R0, R21.reuse, 0x4, R16 ;  /* 0x0000000415007824 */ /* 0x040fe200078e0210 */
[C---:B-1----:R-:W-:Y:S01]  /*0410*/  LEA R2, P0, R16.reuse, R47, 0x1 ;  /* 0x0000002f10027211 */ /* 0x042fe200078008ff */
[----:B------:R1:W5:Y:S03]  /*0420*/  LDG.E.U16 R31, desc[UR60][R10.64] ;  /* 0x0000003c0a1f7981 */ /* 0x000366000c1e1500 */
[----:B------:R-:W-:Y:S01]  /*0430*/  LEA.HI.X.SX32 R3, R16, R49, 0x1, P0 ;  /* 0x0000003110037211 */ /* 0x000fe200000f0eff */
[C---:B------:R-:W-:Y:S01]  /*0440*/  IMAD R5, R21.reuse, 0x4, R0 ;  /* 0x0000000415057824 */ /* 0x040fe200078e0200 */
[C---:B0-----:R-:W-:Y:S01]  /*0450*/  LEA R8, P0, R0.reuse, R47, 0x1 ;  /* 0x0000002f00087211 */ /* 0x041fe200078008ff */
[----:B------:R-:W5:Y:S03]  /*0460*/  LDG.E.U16 R32, desc[UR60][R12.64] ;  /* 0x0000003c0c207981 */ /* 0x000f66000c1e1500 */
[----:B------:R-:W-:Y:S01]  /*0470*/  LEA.HI.X.SX32 R9, R0, R49, 0x1, P0 ;  /* 0x0000003100097211 */ /* 0x000fe200000f0eff */
[----:B------:R-:W-:Y:S01]  /*0480*/  IMAD R0, R21, 0x4, R5 ;  /* 0x0000000415007824 */ /* 0x000fe200078e0205 */
[-C--:B------:R-:W-:Y:S01]  /*0490*/  LEA R6, P0, R5, R47.reuse, 0x1 ;  /* 0x0000002f05067211 */ /* 0x080fe200078008ff */
        /* <DEDUP_REMOVED lines=8> */
[----:B------:R1:W5:Y:S02]  /*0520*/  LDG.E.U16 R35, desc[UR60][R6.64] ;  /* 0x0000003c06237981 */ /* 0x000364000c1e1500 */
[C---:B------:R-:W-:Y:S01]  /*0530*/  IMAD R5, R21.reuse, 0x4, R0 ;  /* 0x0000000415057824 */ /* 0x040fe200078e0200 */
[----:B------:R-:W-:Y:S01]  /*0540*/  LEA.HI.X.SX32 R11, R16, R49, 0x1, P0 ;  /* 0x00000031100b7211 */ /* 0x000fe200000f0eff */
[----:B------:R1:W5:Y:S01]  /*0550*/  LDG.E.U16 R36, desc[UR60][R14.64] ;  /* 0x0000003c0e247981 */ /* 0x000362000c1e1500 */
[C---:B0-----:R-:W-:Y:S01]  /*0560*/  LEA R2, P0, R0.reuse, R47, 0x1 ;  /* 0x0000002f00027211 */ /* 0x041fe200078008ff */
[C---:B------:R-:W-:Y:S02]  /*0570*/  IMAD R12, R21.reuse, 0x4, R5 ;  /* 0x00000004150c7824 */ /* 0x040fe400078e0205 */
[----:B------:R0:W5:Y:S01]  /*0580*/  LDG.E.U16 R37, desc[UR60][R10.64] ;  /* 0x0000003c0a257981 */ /* 0x000162000c1e1500 */
[----:B------:R-:W-:Y:S01]  /*0590*/  LEA.HI.X.SX32 R3, R0, R49, 0x1, P0 ;  /* 0x0000003100037211 */ /* 0x000fe200000f0eff */
[----:B------:R-:W-:Y:S01]  /*05a0*/  IMAD R0, R21, 0x4, R12 ;  /* 0x0000000415007824 */ /* 0x000fe200078e020c */
[----:B------:R-:W-:-:S02]  /*05b0*/  LEA R8, P0, R5, R47, 0x1 ;  /* 0x0000002f05087211 */ /* 0x000fc400078008ff */
[C---:B-1----:R-:W-:Y:S01]  /*05c0*/  LEA R6, P1, R12.reuse, R47, 0x1 ;  /* 0x0000002f0c067211 */ /* 0x042fe200078208ff */
[----:B------:R-:W-:Y:S01]  /*05d0*/  IMAD R16, R21, 0x4, R0 ;  /* 0x0000000415107824 */ /* 0x000fe200078e0200 */
[-C--:B------:R-:W-:Y:S01]  /*05e0*/  LEA.HI.X.SX32 R9, R5, R49.reuse, 0x1, P0 ;  /* 0x0000003105097211 */ /* 0x080fe200000f0eff */
[----:B------:R1:W5:Y:S01]  /*05f0*/  LDG.E.U16 R38, desc[UR60][R2.64] ;  /* 0x0000003c02267981 */ /* 0x000362000c1e1500 */
[----:B------:R-:W-:Y:S01]  /*0600*/  LEA.HI.X.SX32 R7, R12, R49, 0x1, P1 ;  /* 0x000000310c077211 */ /* 0x000fe200008f0eff */
[C---:B------:R-:W-:Y:S01]  /*0610*/  IMAD R5, R21.reuse, 0x4, R16 ;  /* 0x0000000415057824 */ /* 0x040fe200078e0210 */
[C---:B------:R-:W-:Y:S01]  /*0620*/  LEA R12, P0, R0.reuse, R47, 0x1 ;  /* 0x0000002f000c7211 */ /* 0x040fe200078008ff */
[----:B------:R1:W5:Y:S02]  /*0630*/  LDG.E.U16 R39, desc[UR60][R8.64] ;  /* 0x0000003c08277981 */ /* 0x000364000c1e1500 */
[C---:B------:R-:W-:Y:S01]  /*0640*/  IMAD R15, R21.reuse, 0x4, R5 ;  /* 0x00000004150f7824 */ /* 0x040fe200078e0205 */
[----:B------:R-:W-:Y:S01]  /*0650*/  LEA.HI.X.SX32 R13, R0, R49, 0x1, P0 ;  /* 0x00000031000d7211 */ /* 0x000fe200000f0eff */
[----:B------:R1:W5:Y:S01]  /*0660*/  LDG.E.U16 R40, desc[UR60][R6.64] ;  /* 0x0000003c06287981 */ /* 0x000362000c1e1500 */
[CC--:B0-----:R-:W-:Y:S01]  /*0670*/  LEA R10, P0, R16.reuse, R47.reuse, 0x1 ;  /* 0x0000002f100a7211 */ /* 0x0c1fe200078008ff */
[----:B------:R-:W-:Y:S01]  /*0680*/  IMAD R0, R21, 0x4, R15 ;  /* 0x0000000415007824 */ /* 0x000fe200078e020f */
[----:B------:R-:W-:Y:S01]  /*0690*/  LEA R14, P1, R15, R47, 0x1 ;  /* 0x0000002f0f0e7211 */ /* 0x000fe200078208ff */
[----:B------:R0:W5:Y:S01]  /*06a0*/  LDG.E.U16 R41, desc[UR60][R12.64] ;  /* 0x0000003c0c297981 */ /* 0x000162000c1e1500 */
[----:B------:R-:W-:Y:S01]  /*06b0*/  LEA.HI.X.SX32 R11, R16, R49, 0x1, P0 ;  /* 0x00000031100b7211 */ /* 0x000fe200000f0eff */
[----:B------:R-:W-:Y:S01]  /*06c0*/  IMAD R16, R21, 0x4, R0 ;  /* 0x0000000415107824 */ /* 0x000fe200078e0200 */
[----:B-1----:R-:W-:-:S03]  /*06d0*/  LEA R2, P0, R5, R47, 0x1 ;  /* 0x0000002f05027211 */ /* 0x002fc600078008ff */
[----:B------:R-:W-:Y:S01]  /*06e0*/  IMAD R18, R21, 0x4, R16 ;  /* 0x0000000415127824 */ /* 0x000fe200078e0210 */
[----:B------:R-:W-:Y:S01]  /*06f0*/  LEA.HI.X.SX32 R3, R5, R49, 0x1, P0 ;  /* 0x0000003105037211 */ /* 0x000fe200000f0eff */
[----:B------:R1:W5:Y:S02]  /*0700*/  LDG.E.U16 R42, desc[UR60][R10.64] ;  /* 0x0000003c0a2a7981 */ /* 0x000364000c1e1500 */
[C---:B------:R-:W-:Y:S01]  /*0710*/  IMAD R5, R21.reuse, 0x4, R18 ;  /* 0x0000000415057824 */ /* 0x040fe200078e0212 */
[C---:B------:R-:W-:Y:S01]  /*0720*/  LEA R8, P0, R16.reuse, R47, 0x1 ;  /* 0x0000002f10087211 */ /* 0x040fe200078008ff */
[----:B------:R1:W5:Y:S02]  /*0730*/  LDG.E.U16 R43, desc[UR60][R2.64] ;  /* 0x0000003c022b7981 */ /* 0x000364000c1e1500 */
[----:B------:R-:W-:Y:S01]  /*0740*/  IMAD R19, R21, 0x4, R5 ;  /* 0x0000000415137824 */ /* 0x000fe200078e0205 */
[----:B------:R-:W-:-:S03]  /*0750*/  LEA.HI.X.SX32 R9, R16, R49, 0x1, P0 ;  /* 0x0000003110097211 */ /* 0x000fc600000f0eff */
[----:B------:R-:W-:Y:S01]  /*0760*/  IMAD R7, R21, 0x4, R19 ;  /* 0x0000000415077824 */ /* 0x000fe200078e0213 */
[----:B0-----:R-:W-:Y:S01]  /*0770*/  LEA R12, P0, R5, R47, 0x1 ;  /* 0x0000002f050c7211 */ /* 0x001fe200078008ff */
[----:B------:R0:W5:Y:S01]  /*0780*/  LDG.E.U16 R45, desc[UR60][R8.64] ;  /* 0x0000003c082d7981 */ /* 0x000162000c1e1500 */
[-C--:B------:R-:W-:Y:S01]  /*0790*/  LEA.HI.X.SX32 R15, R15, R49.reuse, 0x1, P1 ;  /* 0x000000310f0f7211 */ /* 0x080fe200008f0eff */
[----:B------:R-:W-:Y:S01]  /*07a0*/  IMAD R20, R21, 0x4, R7 ;  /* 0x0000000415147824 */ /* 0x000fe200078e0207 */
[----:B------:R-:W-:Y:S02]  /*07b0*/  LEA.HI.X.SX32 R13, R5, R49, 0x1, P0 ;  /* 0x00000031050d7211 */ /* 0x000fe400000f0eff */
[-C--:B-1----:R-:W-:Y:S01]  /*07c0*/  LEA R10, P1, R7, R47.reuse, 0x1 ;  /* 0x0000002f070a7211 */ /* 0x082fe200078208ff */
[----:B------:R-:W-:Y:S01]  /*07d0*/  IMAD R5, R21, 0x4, R20 ;  /* 0x0000000415057824 */ /* 0x000fe200078e0214 */
[C---:B------:R-:W-:Y:S01]  /*07e0*/  LEA R6, P0, R0.reuse, R47, 0x1 ;  /* 0x0000002f00067211 */ /* 0x040fe200078008ff */
[----:B------:R1:W5:Y:S01]  /*07f0*/  LDG.E.U16 R44, desc[UR60][R14.64] ;  /* 0x0000003c0e2c7981 */ /* 0x000362000c1e1500 */
[-C--:B------:R-:W-:Y:S01]  /*0800*/  LEA.HI.X.SX32 R11, R7, R49.reuse, 0x1, P1 ;  /* 0x00000031070b7211 */ /* 0x080fe200008f0eff */
[----:B------:R-:W-:Y:S01]  /*0810*/  IMAD R21, R21, 0x4, R5 ;  /* 0x0000000415157824 */ /* 0x000fe200078e0205 */
[----:B------:R-:W-:Y:S01]  /*0820*/  LEA.HI.X.SX32 R7, R0, R49, 0x1, P0 ;  /* 0x0000003100077211 */ /* 0x000fe200000f0eff */
[----:B------:R1:W5:Y:S01]  /*0830*/  LDG.E.U16 R46, desc[UR60][R12.64] ;  /* 0x0000003c0c2e7981 */ /* 0x000362000c1e1500 */
[----:B------:R-:W-:-:S02]  /*0840*/  LEA R2, P0, R18, R47, 0x1 ;  /* 0x0000002f12027211 */ /* 0x000fc400078008ff */
[-C--:B0-----:R-:W-:Y:S01]  /*0850*/  LEA R8, P1, R19, R47.reuse, 0x1 ;  /* 0x0000002f13087211 */ /* 0x081fe200078208ff */
[----:B------:R-:W5:Y:S01]  /*0860*/  LDG.E.U16 R10, desc[UR60][R10.64] ;  /* 0x0000003c0a0a7981 */ /* 0x000f62000c1e1500 */
[----:B------:R-:W-:Y:S02]  /*0870*/  LEA R16, P2, R5, R47, 0x1 ;  /* 0x0000002f05107211 */ /* 0x000fe400078408ff */
[-C--:B------:R-:W-:Y:S02]  /*0880*/  LEA.HI.X.SX32 R3, R18, R49.reuse, 0x1, P0 ;  /* 0x0000003112037211 */ /* 0x080fe400000f0eff */
[----:B------:R-:W-:Y:S01]  /*0890*/  LEA.HI.X.SX32 R9, R19, R49, 0x1, P1 ;  /* 0x0000003113097211 */ /* 0x000fe200008f0eff */
[----:B------:R-:W5:Y:S01]  /*08a0*/  LDG.E.U16 R18, desc[UR60][R6.64] ;  /* 0x0000003c06127981 */ /* 0x000f62000c1e1500 */
[-C--:B-1----:R-:W-:Y:S02]  /*08b0*/  LEA R14, P0, R20, R47.reuse, 0x1 ;  /* 0x0000002f140e7211 */ /* 0x082fe400078008ff */
[----:B------:R-:W-:Y:S01]  /*08c0*/  LEA R12, P1, R21, R47, 0x1 ;  /* 0x0000002f150c7211 */ /* 0x000fe200078208ff */
[----:B------:R-:W5:Y:S01]  /*08d0*/  LDG.E.U16 R2, desc[UR60][R2.64] ;  /* 0x0000003c02027981 */ /* 0x000f62000c1e1500 */
[----:B------:R-:W-:-:S02]  /*08e0*/  LEA.HI.X.SX32 R17, R5, R49, 0x1, P2 ;  /* 0x0000003105117211 */ /* 0x000fc400010f0eff */
[-C--:B------:R-:W-:Y:S01]  /*08f0*/  LEA.HI.X.SX32 R15, R20, R49.reuse, 0x1, P0 ;  /* 0x00000031140f7211 */ /* 0x080fe200000f0eff */
[----:B------:R0:W5:Y:S01]  /*0900*/  LDG.E.U16 R9, desc[UR60][R8.64] ;  /* 0x0000003c08097981 */ /* 0x000162000c1e1500 */
[----:B------:R-:W-:-:S03]  /*0910*/  LEA.HI.X.SX32 R13, R21, R49, 0x1, P1 ;  /* 0x00000031150d7211 */ /* 0x000fc600008f0eff */
[----:B------:R-:W5:Y:S04]  /*0920*/  LDG.E.U16 R16, desc[UR60][R16.64] ;  /* 0x0000003c10107981 */ /* 0x000f68000c1e1500 */
[----:B------:R-:W5:Y:S04]  /*0930*/  LDG.E.U16 R14, desc[UR60][R14.64] ;  /* 0x0000003c0e0e7981 */ /* 0x000f68000c1e1500 */
[----:B------:R-:W5:Y:S01]  /*0940*/  LDG.E.U16 R12, desc[UR60][R12.64] ;  /* 0x0000003c0c0c7981 */ /* 0x000f62000c1e1500 */
[----:B------:R-:W1:Y:S01]  /*0950*/  S2UR UR5, SR_CgaCtaId ;  /* 0x00000000000579c3 */ /* 0x000e620000008800 */
[----:B------:R-:W-:Y:S01]  /*0960*/  LOP3.LUT R0, R121, 0xc0, RZ, 0xc0, !PT ;  /* 0x000000c079007812 */ /* 0x000fe200078ec0ff */
[----:B------:R-:W-:-:S02]  /*0970*/  VIADD R120, R4, 0x40 ;  /* 0x0000004004787836 */ /* 0x000fc40000000000 */
[----:B------:R-:W-:Y:S01]  /*0980*/  IMAD.SHL.U32 R5, R121, 0x2, RZ ;  /* 0x0000000279057824 */ /* 0x000fe200078e00ff */
[----:B------:R-:W-:Y:S01]  /*0990*/  SHF.R.U32.HI R0, RZ, 0x2, R0 ;  /* 0x00000002ff007819 */ /* 0x000fe20000011600 */
[----:B------:R-:W-:Y:S01]  /*09a0*/  UMOV UR4, 0x400 ;  /* 0x0000040000047882 */ /* 0x000fe20000000000 */
[----:B------:R-:W-:Y:S02]  /*09b0*/  ISETP.GE.AND P0, PT, R120, 0x1, PT ;  /* 0x000000017800780c */ /* 0x000fe40003f06270 */
[----:B------:R-:W-:-:S04]  /*09c0*/  LOP3.LUT R5, R0, 0x1fe, R5, 0x78, !PT ;  /* 0x000001fe00057812 */ /* 0x000fc800078e7805 */
[----:B------:R-:W-:Y:S01]  /*09d0*/  LOP3.LUT R0, R5, 0x40, RZ, 0x3c, !PT ;  /* 0x0000004005007812 */ /* 0x000fe200078e3cff */
[----:B-1----:R-:W-:Y:S01]  /*09e0*/  ULEA UR4, UR5, UR4, 0x18 ;  /* 0x0000000405047291 */ /* 0x002fe2000f8ec03f */
[----:B0-----:R-:W-:Y:S01]  /*09f0*/  IMAD.MOV.U32 R8, RZ, RZ, -0x800000 ;  /* 0xff800000ff087424 */ /* 0x001fe200078e00ff */
[----:B------:R-:W-:Y:S01]  /*0a00*/  CS2R R88, SRZ ;  /* 0x0000000000587805 */ /* 0x000fe2000001ff00 */
[----:B------:R-:W-:Y:S01]  /*0a10*/  IMAD.MOV.U32 R6, RZ, RZ, 0x3f800000 ;  /* 0x3f800000ff067424 */ /* 0x000fe200078e00ff */
[----:B------:R-:W-:Y:S01]  /*0a20*/  CS2R R90, SRZ ;  /* 0x00000000005a7805 */ /* 0x000fe2000001ff00 */
[----:B------:R-:W-:Y:S01]  /*0a30*/  IMAD.MOV.U32 R7, RZ, RZ, -0x800000 ;  /* 0xff800000ff077424 */ /* 0x000fe200078e00ff */
[----:B------:R-:W-:Y:S02]  /*0a40*/  CS2R R92, SRZ ;  /* 0x00000000005c7805 */ /* 0x000fe4000001ff00 */
[----:B------:R-:W-:Y:S02]  /*0a50*/  CS2R R94, SRZ ;  /* 0x00000000005e7805 */ /* 0x000fe4000001ff00 */
[----:B------:R-:W-:-:S02]  /*0a60*/  CS2R R96, SRZ ;  /* 0x0000000000607805 */ /* 0x000fc4000001ff00 */
[----:B------:R-:W-:Y:S02]  /*0a70*/  CS2R R98, SRZ ;  /* 0x0000000000627805 */ /* 0x000fe4000001ff00 */
[----:B------:R-:W-:Y:S02]  /*0a80*/  CS2R R100, SRZ ;  /* 0x0000000000647805 */ /* 0x000fe4000001ff00 */
[----:B------:R-:W-:Y:S02]  /*0a90*/  CS2R R102, SRZ ;  /* 0x0000000000667805 */ /* 0x000fe4000001ff00 */
        /* <DEDUP_REMOVED lines=8> */
[----:B------:R-:W-:Y:S01]  /*0b20*/  LOP3.LUT R3, R121, 0x7f, RZ, 0xc0, !PT ;  /* 0x0000007f79037812 */ /* 0x000fe200078ec0ff */
[----:B--2---:R-:W-:Y:S04]  /*0b30*/  STS.U16 [R5+UR4+0x8000], R22 ;  /* 0x0080001605007988 */ /* 0x004fe80008000404 */
[----:B----4-:R-:W-:Y:S04]  /*0b40*/  STS.U16 [R5+UR4+0x8400], R24 ;  /* 0x0084001805007988 */ /* 0x010fe80008000404 */
[----:B---3--:R-:W-:Y:S04]  /*0b50*/  STS.U16 [R5+UR4+0x8800], R26 ;  /* 0x0088001a05007988 */ /* 0x008fe80008000404 */
[----:B-----5:R-:W-:Y:S04]  /*0b60*/  STS.U16 [R5+UR4+0x8c00], R28 ;  /* 0x008c001c05007988 */ /* 0x020fe80008000404 */
[----:B------:R-:W-:Y:S04]  /*0b70*/  STS.U16 [R5+UR4+0x9000], R30 ;  /* 0x0090001e05007988 */ /* 0x000fe80008000404 */
        /* <DEDUP_REMOVED lines=10> */
[----:B------:R0:W-:Y:S04]  /*0c20*/  STS.U16 [R5+UR4+0xbc00], R16 ;  /* 0x00bc001005007988 */ /* 0x0001e80008000404 */
[----:B------:R-:W-:Y:S04]  /*0c30*/  STS.U16 [R0+UR4+0x8200], R23 ;  /* 0x0082001700007988 */ /* 0x000fe80008000404 */
[----:B------:R-:W-:Y:S04]  /*0c40*/  STS.U16 [R0+UR4+0x8600], R25 ;  /* 0x0086001900007988 */ /* 0x000fe80008000404 */
[----:B------:R-:W-:Y:S01]  /*0c50*/  STS.U16 [R0+UR4+0x8a00], R27 ;  /* 0x008a001b00007988 */ /* 0x000fe20008000404 */
[----:B0-----:R-:W-:-:S03]  /*0c60*/  IMAD.MOV.U32 R5, RZ, RZ, 0x3f800000 ;  /* 0x3f800000ff057424 */ /* 0x001fc600078e00ff */
        /* <DEDUP_REMOVED lines=12> */
[----:B------:R0:W-:Y:S02]  /*0d30*/  STS.U16 [R0+UR4+0xbe00], R12 ;  /* 0x00be000c00007988 */ /* 0x0001e40008000404 */
[----:B0-----:R-:W-:Y:S01]  /*0d40*/  LOP3.LUT R0, R121, 0x60, RZ, 0xc0, !PT ;  /* 0x0000006079007812 */ /* 0x001fe200078ec0ff */
[----:B------:R-:W-:Y:S06]  /*0d50*/  @!P0 BRA `(.L_x_0) ;  /* 0x0000007000e88947 */ /* 0x000fec0003800000 */
[----:B------:R-:W0:Y:S01]  /*0d60*/  LDC.64 R12, c[0x0][0x250] ;  /* 0x00009400ff0c7b82 */ /* 0x000e220000000a00 */
[--C-:B------:R-:W-:Y:S01]  /*0d70*/  SHF.R.U32.HI R7, RZ, 0x7, R121.reuse ;  /* 0x00000007ff077819 */ /* 0x100fe20000011679 */
[----:B------:R-:W-:Y:S01]  /*0d80*/  ULDC.64 UR6, c[0x0][0x218] ;  /* 0x0000860000067ab9 */ /* 0x000fe20000000a00 */
[--C-:B------:R-:W-:Y:S01]  /*0d90*/  SHF.R.U32.HI R5, RZ, 0x5, R121.reuse ;  /* 0x00000005ff057819 */ /* 0x100fe20000011679 */
[----:B------:R-:W-:Y:S01]  /*0da0*/  ULDC.64 UR8, c[0x0][0x260] ;  /* 0x0000980000087ab9 */ /* 0x000fe20000000a00 */
[----:B------:R-:W-:Y:S01]  /*0db0*/  SGXT.U32 R7, R7, 0x1 ;  /* 0x000000010707781a */ /* 0x000fe20000000000 */
[----:B------:R-:W-:Y:S01]  /*0dc0*/  IMAD R27, R3, UR9, RZ ;  /* 0x00000009031b7c24 */ /* 0x000fe2000f8e02ff */
[----:B------:R-:W-:Y:S01]  /*0dd0*/  R2UR UR5, R5 ;  /* 0x00000000050572ca */ /* 0x000fe200000e0000 */
[----:B------:R-:W1:Y:S01]  /*0de0*/  S2UR UR10, SR_CTAID.Y ;  /* 0x00000000000a79c3 */ /* 0x000e620000002600 */
[----:B------:R-:W-:Y:S01]  /*0df0*/  SHF.R.U32.HI R5, RZ, 0x1, R0 ;  /* 0x00000001ff057819 */ /* 0x000fe20000011600 */
[----:B------:R-:W-:Y:S01]  /*0e00*/  USHF.R.U32.HI UR9, URZ, 0x4, UR4 ;  /* 0x000000043f097899 */ /* 0x000fe20008011604 */
[----:B------:R-:W-:Y:S01]  /*0e10*/  SHF.R.U32.HI R6, RZ, 0x2, R121 ;  /* 0x00000002ff067819 */ /* 0x000fe20000011679 */
[----:B------:R-:W-:-:S02]  /*0e20*/  UMOV UR57, 0x40000040 ;  /* 0x4000004000397882 */ /* 0x000fc40000000000 */
[----:B------:R-:W-:Y:S01]  /*0e30*/  USGXT.U32 UR11, UR9, 0xe ;  /* 0x0000000e090b789a */ /* 0x000fe20008000000 */
[----:B------:R-:W-:Y:S01]  /*0e40*/  SGXT.U32 R6, R6, 0x3 ;  /* 0x000000030606781a */ /* 0x000fe20000000000 */
[----:B------:R-:W2:Y:S02]  /*0e50*/  LDC R2, c[0x0][0x268] ;  /* 0x00009a00ff027b82 */ /* 0x000ea40000000800 */
[----:B------:R-:W-:Y:S01]  /*0e60*/  ULDC UR5, c[0x0][0x258] ;  /* 0x0000960000057ab9 */ /* 0x000fe20000000800 */
[----:B------:R-:W-:Y:S01]  /*0e70*/  LOP3.LUT R4, R4, R5, R6, 0xfe, !PT ;  /* 0x0000000504047212 */ /* 0x000fe200078efe06 */
[----:B------:R-:W-:Y:S01]  /*0e80*/  IMAD R9, R3, UR5, RZ ;  /* 0x0000000503097c24 */ /* 0x000fe2000f8e02ff */
[----:B------:R-:W-:Y:S01]  /*0e90*/  UMOV UR5, URZ ;  /* 0x0000003f00057c82 */ /* 0x000fe20008000000 */
[----:B------:R-:W-:Y:S02]  /*0ea0*/  IMAD.U32 R252, RZ, RZ, UR11 ;  /* 0x0000000bfffc7e24 */ /* 0x000fe4000f8e00ff */
[----:B0-----:R-:W-:Y:S01]  /*0eb0*/  IMAD R10, R7, R13, RZ ;  /* 0x0000000d070a7224 */ /* 0x001fe200078e02ff */
[----:B------:R-:W0:Y:S01]  /*0ec0*/  LDC.64 R122, c[0x0][0x220] ;  /* 0x00008800ff7a7b82 */ /* 0x000e220000000a00 */
[----:B------:R-:W-:-:S02]  /*0ed0*/  IMAD.SHL.U32 R11, R9, 0x2, RZ ;  /* 0x00000002090b7824 */ /* 0x000fc400078e00ff */
[----:B------:R-:W-:Y:S02]  /*0ee0*/  IMAD R14, R13, 0x2, R10 ;  /* 0x000000020d0e7824 */ /* 0x000fe400078e020a */
[----:B------:R-:W-:Y:S01]  /*0ef0*/  IMAD.HI R9, R9, 0x2, RZ ;  /* 0x0000000209097827 */ /* 0x000fe200078e02ff */
[----:B-1----:R-:W-:-:S03]  /*0f00*/  UIMAD UR8, UR10, UR8, URZ ;  /* 0x000000080a0872a4 */ /* 0x002fc6000f8e023f */
[C---:B------:R-:W-:Y:S02]  /*0f10*/  IMAD R16, R13.reuse, 0x2, R14 ;  /* 0x000000020d107824 */ /* 0x040fe400078e020e */
[----:B------:R-:W-:Y:S01]  /*0f20*/  IMAD R0, R12, UR10, RZ ;  /* 0x0000000a0c007c24 */ /* 0x000fe2000f8e02ff */
[----:B------:R-:W-:Y:S01]  /*0f30*/  UMOV UR10, URZ ;  /* 0x0000003f000a7c82 */ /* 0x000fe20008000000 */
[C---:B------:R-:W-:Y:S02]  /*0f40*/  IMAD R18, R13.reuse, 0x2, R16 ;  /* 0x000000020d127824 */ /* 0x040fe400078e0210 */
[C---:B------:R-:W-:Y:S02]  /*0f50*/  IMAD.SHL.U32 R8, R0.reuse, 0x2, RZ ;  /* 0x0000000200087824 */ /* 0x040fe400078e00ff */
[----:B------:R-:W-:Y:S02]  /*0f60*/  IMAD R20, R13, 0x2, R18 ;  /* 0x000000020d147824 */ /* 0x000fe400078e0212 */
[----:B------:R-:W-:Y:S01]  /*0f70*/  IMAD.HI R0, R0, 0x2, RZ ;  /* 0x0000000200007827 */ /* 0x000fe200078e02ff */
[----:B------:R-:W-:Y:S01]  /*0f80*/  IADD3 R29, P0, P1, R11, UR6, R8 ;  /* 0x000000060b1d7c10 */ /* 0x000fe2000f91e008 */
[----:B------:R-:W-:-:S02]  /*0f90*/  UMOV UR6, URZ ;  /* 0x0000003f00067c82 */ /* 0x000fc40008000000 */
[----:B------:R-:W-:Y:S01]  /*0fa0*/  IMAD R22, R13, 0x2, R20 ;  /* 0x000000020d167824 */ /* 0x000fe200078e0214 */
[----:B------:R-:W-:Y:S01]  /*0fb0*/  IADD3.X R43, R9, UR7, R0, P0, P1 ;  /* 0x00000007092b7c10 */ /* 0x000fe200087e2400 */
[----:B--2---:R-:W-:Y:S01]  /*0fc0*/  IMAD R31, R7, R2, RZ ;  /* 0x00000002071f7224 */ /* 0x004fe200078e02ff */
[-C--:B------:R-:W-:Y:S01]  /*0fd0*/  LEA R136, P0, R10, R29.reuse, 0x1 ;  /* 0x0000001d0a887211 */ /* 0x080fe200078008ff */
[C---:B------:R-:W-:Y:S01]  /*0fe0*/  IMAD R24, R13.reuse, 0x2, R22 ;  /* 0x000000020d187824 */ /* 0x040fe200078e0216 */
[----:B------:R-:W-:Y:S01]  /*0ff0*/  LEA R140, P1, R14, R29, 0x1 ;  /* 0x0000001d0e8c7211 */ /* 0x000fe200078208ff */
[----:B------:R-:W-:Y:S01]  /*1000*/  IMAD R33, R2, 0x2, R31 ;  /* 0x0000000202217824 */ /* 0x000fe200078e021f */
[----:B------:R-:W-:Y:S01]  /*1010*/  LEA.HI.X.SX32 R137, R10, R43, 0x1, P0 ;  /* 0x0000002b0a897211 */ /* 0x000fe200000f0eff */
[C---:B------:R-:W-:Y:S01]  /*1020*/  IMAD R26, R13.reuse, 0x2, R24 ;  /* 0x000000020d1a7824 */ /* 0x040fe200078e0218 */
[----:B------:R-:W-:Y:S01]  /*1030*/  LEA R138, P0, R16, R29, 0x1 ;  /* 0x0000001d108a7211 */ /* 0x000fe200078008ff */
[----:B------:R-:W-:Y:S01]  /*1040*/  IMAD R35, R2, 0x2, R33 ;  /* 0x0000000202237824 */ /* 0x000fe200078e0221 */
[-C--:B------:R-:W-:Y:S01]  /*1050*/  LEA.HI.X.SX32 R141, R14, R43.reuse, 0x1, P1 ;  /* 0x0000002b0e8d7211 */ /* 0x080fe200008f0eff */
[C---:B------:R-:W-:Y:S01]  /*1060*/  IMAD R28, R13.reuse, 0x2, R26 ;  /* 0x000000020d1c7824 */ /* 0x040fe200078e021a */
[----:B------:R1:W-:Y:S01]  /*1070*/  STL.64 [R1+0x2d0], R136 ;  /* 0x0002d08801007387 */ /* 0x0003e20000100a00 */
[----:B------:R-:W-:Y:S01]  /*1080*/  LEA.HI.X.SX32 R139, R16, R43, 0x1, P0 ;  /* 0x0000002b108b7211 */ /* 0x000fe200000f0eff */
[----:B------:R-:W-:Y:S01]  /*1090*/  IMAD R37, R2, 0x2, R35 ;  /* 0x0000000202257824 */ /* 0x000fe200078e0223 */
[-C--:B------:R-:W-:Y:S01]  /*10a0*/  LEA R16, P0, R20, R29.reuse, 0x1 ;  /* 0x0000001d14107211 */ /* 0x080fe200078008ff */
[C---:B------:R-:W-:Y:S01]  /*10b0*/  IMAD R30, R13.reuse, 0x2, R28 ;  /* 0x000000020d1e7824 */ /* 0x040fe200078e021c */
[----:B------:R-:W-:Y:S01]  /*10c0*/  LEA R14, P1, R22, R29, 0x1 ;  /* 0x0000001d160e7211 */ /* 0x000fe200078208ff */
[----:B------:R-:W-:Y:S01]  /*10d0*/  STL.64 [R1+0x2c8], R140 ;  /* 0x0002c88c01007387 */ /* 0x000fe20000100a00 */
[-C--:B------:R-:W-:Y:S01]  /*10e0*/  LEA.HI.X.SX32 R17, R20, R43.reuse, 0x1, P0 ;  /* 0x0000002b14117211 */ /* 0x080fe200000f0eff */
[C---:B------:R-:W-:Y:S01]  /*10f0*/  IMAD R32, R13.reuse, 0x2, R30 ;  /* 0x000000020d207824 */ /* 0x040fe200078e021e */
[----:B------:R-:W-:Y:S01]  /*1100*/  LEA.HI.X.SX32 R15, R22, R43, 0x1, P1 ;  /* 0x0000002b160f7211 */ /* 0x000fe200008f0eff */
[----:B------:R-:W-:Y:S01]  /*1110*/  STL.64 [R1+0x2c0], R138 ;  /* 0x0002c08a01007387 */ /* 0x000fe20000100a00 */
[----:B------:R-:W-:Y:S01]  /*1120*/  IMAD R39, R2, 0x2, R37 ;  /* 0x0000000202277824 */ /* 0x000fe200078e0225 */
[----:B-1----:R-:W-:Y:S01]  /*1130*/  LEA R136, P2, R18, R29, 0x1 ;  /* 0x0000001d12887211 */ /* 0x002fe200078408ff */
[C---:B------:R-:W-:Y:S01]  /*1140*/  IMAD R34, R13.reuse, 0x2, R32 ;  /* 0x000000020d227824 */ /* 0x040fe200078e0220 */
[----:B------:R-:W-:Y:S01]  /*1150*/  UIADD3 UR7, UR4, 0x8000, URZ ;  /* 0x0000800004077890 */ /* 0x000fe2000fffe03f */
[----:B------:R-:W-:Y:S01]  /*1160*/  IMAD R41, R2, 0x2, R39 ;  /* 0x0000000202297824 */ /* 0x000fe200078e0227 */
[----:B------:R-:W-:Y:S01]  /*1170*/  LEA.HI.X.SX32 R137, R18, R43, 0x1, P2 ;  /* 0x0000002b12897211 */ /* 0x000fe200010f0eff */
[C---:B------:R-:W-:Y:S01]  /*1180*/  IMAD R36, R13.reuse, 0x2, R34 ;  /* 0x000000020d247824 */ /* 0x040fe200078e0222 */
[----:B------:R-:W-:Y:S01]  /*1190*/  LEA R10, P2, R24, R29, 0x1 ;  /* 0x0000001d180a7211 */ /* 0x000fe200078408ff */
[----:B------:R-:W-:Y:S01]  /*11a0*/  IMAD R19, R2, 0x2, R41 ;  /* 0x0000000202137824 */ /* 0x000fe200078e0229 */
[----:B------:R-:W-:Y:S01]  /*11b0*/  USHF.R.U32.HI UR7, URZ, 0x4, UR7 ;  /* 0x000000043f077899 */ /* 0x000fe20008011607 */
[C---:B------:R-:W-:Y:S01]  /*11c0*/  IMAD R38, R13.reuse, 0x2, R36 ;  /* 0x000000020d267824 */ /* 0x040fe200078e0224 */
[----:B------:R-:W-:Y:S01]  /*11d0*/  LEA.HI.X.SX32 R11, R24, R43, 0x1, P2 ;  /* 0x0000002b180b7211 */ /* 0x000fe200010f0eff */
[----:B------:R1:W-:Y:S01]  /*11e0*/  STL.64 [R1+0x2b8], R136 ;  /* 0x0002b88801007387 */ /* 0x0003e20000100a00 */
[C---:B------:R-:W-:Y:S01]  /*11f0*/  IMAD R23, R2.reuse, 0x2, R19 ;  /* 0x0000000202177824 */ /* 0x040fe200078e0213 */
[----:B------:R-:W-:Y:S01]  /*1200*/  USGXT.U32 UR56, UR7, 0xe ;  /* 0x0000000e0738789a */ /* 0x000fe20008000000 */
[----:B------:R-:W-:Y:S01]  /*1210*/  IMAD R40, R13, 0x2, R38 ;  /* 0x000000020d287824 */ /* 0x000fe200078e0226 */
[----:B------:R2:W-:Y:S01]  /*1220*/  STL.64 [R1+0x2b0], R16 ;  /* 0x0002b01001007387 */ /* 0x0005e20000100a00 */
[----:B------:R-:W-:-:S02]  /*1230*/  IMAD R25, R2, 0x2, R23 ;  /* 0x0000000202197824 */ /* 0x000fc400078e0217 */
[C---:B------:R-:W-:Y:S01]  /*1240*/  IMAD R42, R13.reuse, 0x2, R40 ;  /* 0x000000020d2a7824 */ /* 0x040fe200078e0228 */
[----:B------:R3:W-:Y:S01]  /*1250*/  STL.64 [R1+0x2a8], R14 ;  /* 0x0002a80e01007387 */ /* 0x0007e20000100a00 */
[----:B------:R-:W-:Y:S02]  /*1260*/  IMAD R9, R2, 0x2, R25 ;  /* 0x0000000202097824 */ /* 0x000fe400078e0219 */
[C---:B------:R-:W-:Y:S01]  /*1270*/  IMAD R44, R13.reuse, 0x2, R42 ;  /* 0x000000020d2c7824 */ /* 0x040fe200078e022a */
[C---:B-1----:R-:W-:Y:S01]  /*1280*/  LEA R136, P0, R26.reuse, R29, 0x1 ;  /* 0x0000001d1a887211 */ /* 0x042fe200078008ff */
[----:B------:R1:W-:Y:S01]  /*1290*/  STL.64 [R1+0x2a0], R10 ;  /* 0x0002a00a01007387 */ /* 0x0003e20000100a00 */
[----:B------:R-:W-:Y:S01]  /*12a0*/  IMAD.U32 R12, RZ, RZ, UR10 ;  /* 0x0000000aff0c7e24 */ /* 0x000fe2000f8e00ff */
[----:B------:R-:W-:Y:S01]  /*12b0*/  USHF.L.U32 UR10, UR8, 0x1, URZ ;  /* 0x00000001080a7899 */ /* 0x000fe2000800063f */
[C---:B------:R-:W-:Y:S01]  /*12c0*/  IMAD R46, R13.reuse, 0x2, R44 ;  /* 0x000000020d2e7824 */ /* 0x040fe200078e022c */
[----:B------:R-:W-:Y:S01]  /*12d0*/  LEA.HI.X.SX32 R137, R26, R43, 0x1, P0 ;  /* 0x0000002b1a897211 */ /* 0x000fe200000f0eff */
[----:B--2---:R-:W-:Y:S01]  /*12e0*/  IMAD R17, R2, 0x2, R9 ;  /* 0x0000000202117824 */ /* 0x004fe200078e0209 */
[----:B------:R-:W-:Y:S01]  /*12f0*/  UIMAD.WIDE UR8, UR8, 0x2, URZ ;  /* 0x00000002080878a5 */ /* 0x000fe2000f8e023f */
[C---:B------:R-:W-:Y:S01]  /*1300*/  IMAD R48, R13.reuse, 0x2, R46 ;  /* 0x000000020d307824 */ /* 0x040fe200078e022e */
[-C--:B---3--:R-:W-:Y:S01]  /*1310*/  LEA R14, P1, R28, R29.reuse, 0x1 ;  /* 0x0000001d1c0e7211 */ /* 0x088fe200078208ff */
[----:B------:R2:W-:Y:S01]  /*1320*/  STL.64 [R1+0x298], R136 ;  /* 0x0002988801007387 */ /* 0x0005e20000100a00 */
[----:B------:R-:W-:Y:S01]  /*1330*/  IMAD R21, R2, 0x2, R17 ;  /* 0x0000000202157824 */ /* 0x000fe200078e0211 */
[----:B------:R-:W-:Y:S01]  /*1340*/  UIADD3 UR8, UP0, UR56, 0x80, URZ ;  /* 0x0000008038087890 */ /* 0x000fe2000ff1e03f */
[C---:B------:R-:W-:Y:S01]  /*1350*/  IMAD R50, R13.reuse, 0x2, R48 ;  /* 0x000000020d327824 */ /* 0x040fe200078e0230 */
[----:B-1----:R-:W-:Y:S01]  /*1360*/  LEA R10, P2, R30, R29, 0x1 ;  /* 0x0000001d1e0a7211 */ /* 0x002fe200078408ff */
[----:B------:R-:W-:Y:S01]  /*1370*/  IMAD R5, R2, 0x2, R21 ;  /* 0x0000000202057824 */ /* 0x000fe200078e0215 */
[-C--:B------:R-:W-:Y:S01]  /*1380*/  LEA.HI.X.SX32 R15, R28, R43.reuse, 0x1, P1 ;  /* 0x0000002b1c0f7211 */ /* 0x080fe200008f0eff */
[----:B------:R-:W-:Y:S01]  /*1390*/  IMAD R52, R13, 0x2, R50 ;  /* 0x000000020d347824 */ /* 0x000fe200078e0232 */
[----:B------:R-:W-:-:S03]  /*13a0*/  LEA.HI.X.SX32 R11, R30, R43, 0x1, P2 ;  /* 0x0000002b1e0b7211 */ /* 0x000fc600010f0eff */
[C---:B------:R-:W-:Y:S01]  /*13b0*/  IMAD R54, R13.reuse, 0x2, R52 ;  /* 0x000000020d367824 */ /* 0x040fe200078e0234 */
[----:B------:R1:W-:Y:S01]  /*13c0*/  STL.64 [R1+0x290], R14 ;  /* 0x0002900e01007387 */ /* 0x0003e20000100a00 */
[C---:B--2---:R-:W-:Y:S02]  /*13d0*/  LEA R136, P1, R34.reuse, R29, 0x1 ;  /* 0x0000001d22887211 */ /* 0x044fe400078208ff */
[C---:B------:R-:W-:Y:S01]  /*13e0*/  IMAD R56, R13.reuse, 0x2, R54 ;  /* 0x000000020d387824 */ /* 0x040fe200078e0236 */
[----:B------:R2:W-:Y:S01]  /*13f0*/  STL.64 [R1+0x288], R10 ;  /* 0x0002880a01007387 */ /* 0x0005e20000100a00 */
[----:B------:R-:W-:Y:S02]  /*1400*/  LEA.HI.X.SX32 R137, R34, R43, 0x1, P1 ;  /* 0x0000002b22897211 */ /* 0x000fe400008f0eff */
[----:B------:R-:W-:-:S04]  /*1410*/  IMAD R58, R13, 0x2, R56 ;  /* 0x000000020d3a7824 */ /* 0x000fc800078e0238 */
[----:B------:R-:W-:Y:S01]  /*1420*/  IMAD R60, R13, 0x2, R58 ;  /* 0x000000020d3c7824 */ /* 0x000fe200078e023a */
[----:B-1----:R-:W-:-:S03]  /*1430*/  LEA R14, P0, R32, R29, 0x1 ;  /* 0x0000001d200e7211 */ /* 0x002fc600078008ff */
[C---:B------:R-:W-:Y:S01]  /*1440*/  IMAD R62, R13.reuse, 0x2, R60 ;  /* 0x000000020d3e7824 */ /* 0x040fe200078e023c */
[----:B--2---:R-:W-:Y:S02]  /*1450*/  LEA R10, P2, R36, R29, 0x1 ;  /* 0x0000001d240a7211 */ /* 0x004fe400078408ff */
[-C--:B------:R-:W-:Y:S01]  /*1460*/  LEA.HI.X.SX32 R15, R32, R43.reuse, 0x1, P0 ;  /* 0x0000002b200f7211 */ /* 0x080fe200000f0eff */
[C---:B------:R-:W-:Y:S01]  /*1470*/  IMAD R64, R13.reuse, 0x2, R62 ;  /* 0x000000020d407824 */ /* 0x040fe200078e023e */
[----:B------:R-:W-:Y:S02]  /*1480*/  LEA.HI.X.SX32 R11, R36, R43, 0x1, P2 ;  /* 0x0000002b240b7211 */ /* 0x000fe400010f0eff */
[C---:B------:R-:W-:Y:S01]  /*1490*/  LEA R138, P0, R38.reuse, R29, 0x1 ;  /* 0x0000001d268a7211 */ /* 0x040fe200078008ff */
[C---:B------:R-:W-:Y:S01]  /*14a0*/  IMAD R66, R13.reuse, 0x2, R64 ;  /* 0x000000020d427824 */ /* 0x040fe200078e0240 */
[----:B------:R-:W-:Y:S02]  /*14b0*/  STL.64 [R1+0x280], R14 ;  /* 0x0002800e01007387 */ /* 0x000fe40000100a00 */
[----:B------:R-:W-:Y:S01]  /*14c0*/  LEA.HI.X.SX32 R139, R38, R43, 0x1, P0 ;  /* 0x0000002b268b7211 */ /* 0x000fe200000f0eff */
[----:B------:R-:W-:Y:S01]  /*14d0*/  IMAD R68, R13, 0x2, R66 ;  /* 0x000000020d447824 */ /* 0x000fe200078e0242 */
[----:B------:R1:W-:Y:S01]  /*14e0*/  STL.64 [R1+0x278], R136 ;  /* 0x0002788801007387 */ /* 0x0003e20000100a00 */
[----:B------:R-:W-:-:S02]  /*14f0*/  LEA R142, P0, R44, R29, 0x1 ;  /* 0x0000001d2c8e7211 */ /* 0x000fc400078008ff */
[C---:B------:R-:W-:Y:S01]  /*1500*/  IMAD R70, R13.reuse, 0x2, R68 ;  /* 0x000000020d467824 */ /* 0x040fe200078e0244 */
[----:B------:R2:W-:Y:S01]  /*1510*/  STL.64 [R1+0x270], R10 ;  /* 0x0002700a01007387 */ /* 0x0005e20000100a00 */
[----:B------:R-:W-:Y:S02]  /*1520*/  LEA.HI.X.SX32 R143, R44, R43, 0x1, P0 ;  /* 0x0000002b2c8f7211 */ /* 0x000fe400000f0eff */
[C---:B------:R-:W-:Y:S01]  /*1530*/  IMAD R72, R13.reuse, 0x2, R70 ;  /* 0x000000020d487824 */ /* 0x040fe200078e0246 */
[----:B------:R3:W-:Y:S03]  /*1540*/  STL.64 [R1+0x268], R138 ;  /* 0x0002688a01007387 */ /* 0x0007e60000100a00 */
[----:B------:R-:W-:Y:S01]  /*1550*/  IMAD R74, R13, 0x2, R72 ;  /* 0x000000020d4a7824 */ /* 0x000fe200078e0248 */
[----:B-1----:R-:W-:-:S03]  /*1560*/  LEA R136, P1, R40, R29, 0x1 ;  /* 0x0000001d28887211 */ /* 0x002fc600078208ff */
[C---:B------:R-:W-:Y:S01]  /*1570*/  IMAD R76, R13.reuse, 0x2, R74 ;  /* 0x000000020d4c7824 */ /* 0x040fe200078e024a */
[----:B--2---:R-:W-:Y:S02]  /*1580*/  LEA R10, P2, R42, R29, 0x1 ;  /* 0x0000001d2a0a7211 */ /* 0x004fe400078408ff */
[-C--:B------:R-:W-:Y:S01]  /*1590*/  LEA.HI.X.SX32 R137, R40, R43.reuse, 0x1, P1 ;  /* 0x0000002b28897211 */ /* 0x080fe200008f0eff */
[C---:B------:R-:W-:Y:S01]  /*15a0*/  IMAD R78, R13.reuse, 0x2, R76 ;  /* 0x000000020d4e7824 */ /* 0x040fe200078e024c */
[----:B------:R-:W-:Y:S02]  /*15b0*/  LEA.HI.X.SX32 R11, R42, R43, 0x1, P2 ;  /* 0x0000002b2a0b7211 */ /* 0x000fe400010f0eff */
[-C--:B------:R-:W-:Y:S01]  /*15c0*/  LEA R140, P1, R46, R29.reuse, 0x1 ;  /* 0x0000001d2e8c7211 */ /* 0x080fe200078208ff */
[C---:B------:R-:W-:Y:S01]  /*15d0*/  IMAD R80, R13.reuse, 0x2, R78 ;  /* 0x000000020d507824 */ /* 0x040fe200078e024e */
[----:B---3--:R-:W-:Y:S01]  /*15e0*/  LEA R138, P2, R48, R29, 0x1 ;  /* 0x0000001d308a7211 */ /* 0x008fe200078408ff */
[----:B------:R-:W-:Y:S01]  /*15f0*/  STL.64 [R1+0x258], R10 ;  /* 0x0002580a01007387 */ /* 0x000fe20000100a00 */
[-C--:B------:R-:W-:Y:S01]  /*1600*/  LEA.HI.X.SX32 R141, R46, R43.reuse, 0x1, P1 ;  /* 0x0000002b2e8d7211 */ /* 0x080fe200008f0eff */
[C---:B------:R-:W-:Y:S01]  /*1610*/  IMAD R82, R13.reuse, 0x2, R80 ;  /* 0x000000020d527824 */ /* 0x040fe200078e0250 */
[----:B------:R-:W-:Y:S01]  /*1620*/  LEA.HI.X.SX32 R139, R48, R43, 0x1, P2 ;  /* 0x0000002b308b7211 */ /* 0x000fe200010f0eff */
[----:B------:R1:W-:Y:S02]  /*1630*/  STL.64 [R1+0x260], R136 ;  /* 0x0002608801007387 */ /* 0x0003e40000100a00 */
[----:B------:R-:W-:-:S02]  /*1640*/  IMAD R84, R13, 0x2, R82 ;  /* 0x000000020d547824 */ /* 0x000fc400078e0252 */
[----:B------:R2:W-:Y:S02]  /*1650*/  STL.64 [R1+0x250], R142 ;  /* 0x0002508e01007387 */ /* 0x0005e40000100a00 */
[C---:B------:R-:W-:Y:S02]  /*1660*/  IMAD R86, R13.reuse, 0x2, R84 ;  /* 0x000000020d567824 */ /* 0x040fe400078e0254 */
[----:B------:R3:W-:Y:S02]  /*1670*/  STL.64 [R1+0x248], R140 ;  /* 0x0002488c01007387 */ /* 0x0007e40000100a00 */
[C---:B------:R-:W-:Y:S01]  /*1680*/  IMAD R88, R13.reuse, 0x2, R86 ;  /* 0x000000020d587824 */ /* 0x040fe200078e0256 */
[C---:B-1----:R-:W-:Y:S01]  /*1690*/  LEA R136, P3, R50.reuse, R29, 0x1 ;  /* 0x0000001d32887211 */ /* 0x042fe200078608ff */
[----:B------:R1:W-:Y:S02]  /*16a0*/  STL.64 [R1+0x240], R138 ;  /* 0x0002408a01007387 */ /* 0x0003e40000100a00 */
[----:B------:R-:W-:Y:S01]  /*16b0*/  IMAD R90, R13, 0x2, R88 ;  /* 0x000000020d5a7824 */ /* 0x000fe200078e0258 */
[----:B------:R-:W-:-:S02]  /*16c0*/  LEA.HI.X.SX32 R137, R50, R43, 0x1, P3 ;  /* 0x0000002b32897211 */ /* 0x000fc400018f0eff */
[-C--:B--2---:R-:W-:Y:S01]  /*16d0*/  LEA R142, P0, R52, R29.reuse, 0x1 ;  /* 0x0000001d348e7211 */ /* 0x084fe200078008ff */
[C---:B------:R-:W-:Y:S01]  /*16e0*/  IMAD R92, R13.reuse, 0x2, R90 ;  /* 0x000000020d5c7824 */ /* 0x040fe200078e025a */
[----:B---3--:R-:W-:Y:S01]  /*16f0*/  LEA R140, P1, R54, R29, 0x1 ;  /* 0x0000001d368c7211 */ /* 0x008fe200078208ff */
[----:B------:R2:W-:Y:S01]  /*1700*/  STL.64 [R1+0x238], R136 ;  /* 0x0002388801007387 */ /* 0x0005e20000100a00 */
[-C--:B------:R-:W-:Y:S01]  /*1710*/  LEA.HI.X.SX32 R143, R52, R43.reuse, 0x1, P0 ;  /* 0x0000002b348f7211 */ /* 0x080fe200000f0eff */
[C---:B------:R-:W-:Y:S01]  /*1720*/  IMAD R94, R13.reuse, 0x2, R92 ;  /* 0x000000020d5e7824 */ /* 0x040fe200078e025c */
[----:B------:R-:W-:Y:S02]  /*1730*/  LEA.HI.X.SX32 R141, R54, R43, 0x1, P1 ;  /* 0x0000002b368d7211 */ /* 0x000fe400008f0eff */
[----:B-1----:R-:W-:Y:S01]  /*1740*/  LEA R138, P2, R56, R29, 0x1 ;  /* 0x0000001d388a7211 */ /* 0x002fe200078408ff */
[----:B------:R1:W-:Y:S01]  /*1750*/  STL.64 [R1+0x230], R142 ;  /* 0x0002308e01007387 */ /* 0x0003e20000100a00 */
[----:B------:R-:W-:-:S02]  /*1760*/  IMAD R96, R13, 0x2, R94 ;  /* 0x000000020d607824 */ /* 0x000fc400078e025e */
[----:B------:R-:W-:Y:S01]  /*1770*/  LEA.HI.X.SX32 R139, R56, R43, 0x1, P2 ;  /* 0x0000002b388b7211 */ /* 0x000fe200010f0eff */
[----:B------:R3:W-:Y:S01]  /*1780*/  STL.64 [R1+0x228], R140 ;  /* 0x0002288c01007387 */ /* 0x0007e20000100a00 */
[C---:B------:R-:W-:Y:S01]  /*1790*/  IMAD R98, R13.reuse, 0x2, R96 ;  /* 0x000000020d627824 */ /* 0x040fe200078e0260 */
[C---:B--2---:R-:W-:Y:S02]  /*17a0*/  LEA R136, P3, R58.reuse, R29, 0x1 ;  /* 0x0000001d3a887211 */ /* 0x044fe400078608ff */
[----:B------:R2:W-:Y:S01]  /*17b0*/  STL.64 [R1+0x220], R138 ;  /* 0x0002208a01007387 */ /* 0x0005e20000100a00 */
[C---:B------:R-:W-:Y:S01]  /*17c0*/  IMAD R100, R13.reuse, 0x2, R98 ;  /* 0x000000020d647824 */ /* 0x040fe200078e0262 */
[----:B------:R-:W-:Y:S02]  /*17d0*/  LEA.HI.X.SX32 R137, R58, R43, 0x1, P3 ;  /* 0x0000002b3a897211 */ /* 0x000fe400018f0eff */
[----:B-1----:R-:W-:Y:S01]  /*17e0*/  LEA R142, P0, R60, R29, 0x1 ;  /* 0x0000001d3c8e7211 */ /* 0x002fe200078008ff */
[----:B------:R-:W-:-:S02]  /*17f0*/  IMAD R102, R13, 0x2, R100 ;  /* 0x000000020d667824 */ /* 0x000fc400078e0264 */
[----:B------:R1:W-:Y:S01]  /*1800*/  STL.64 [R1+0x218], R136 ;  /* 0x0002188801007387 */ /* 0x0003e20000100a00 */
[----:B---3--:R-:W-:Y:S01]  /*1810*/  LEA R140, P1, R62, R29, 0x1 ;  /* 0x0000001d3e8c7211 */ /* 0x008fe200078208ff */
[C---:B------:R-:W-:Y:S01]  /*1820*/  IMAD R104, R13.reuse, 0x2, R102 ;  /* 0x000000020d687824 */ /* 0x040fe200078e0266 */
[----:B------:R-:W-:Y:S02]  /*1830*/  LEA.HI.X.SX32 R143, R60, R43, 0x1, P0 ;  /* 0x0000002b3c8f7211 */ /* 0x000fe400000f0eff */
[----:B--2---:R-:W-:Y:S01]  /*1840*/  LEA R138, P2, R64, R29, 0x1 ;  /* 0x0000001d408a7211 */ /* 0x004fe200078408ff */
[C---:B------:R-:W-:Y:S01]  /*1850*/  IMAD R106, R13.reuse, 0x2, R104 ;  /* 0x000000020d6a7824 */ /* 0x040fe200078e0268 */
[-C--:B------:R-:W-:Y:S01]  /*1860*/  LEA.HI.X.SX32 R141, R62, R43.reuse, 0x1, P1 ;  /* 0x0000002b3e8d7211 */ /* 0x080fe200008f0eff */
[----:B------:R2:W-:Y:S01]  /*1870*/  STL.64 [R1+0x210], R142 ;  /* 0x0002108e01007387 */ /* 0x0005e20000100a00 */
[----:B------:R-:W-:Y:S01]  /*1880*/  LEA.HI.X.SX32 R139, R64, R43, 0x1, P2 ;  /* 0x0000002b408b7211 */ /* 0x000fe200010f0eff */
[C---:B------:R-:W-:Y:S01]  /*1890*/  IMAD R108, R13.reuse, 0x2, R106 ;  /* 0x000000020d6c7824 */ /* 0x040fe200078e026a */
[C---:B-1----:R-:W-:Y:S01]  /*18a0*/  LEA R136, P3, R66.reuse, R29, 0x1 ;  /* 0x0000001d42887211 */ /* 0x042fe200078608ff */
[----:B------:R1:W-:Y:S02]  /*18b0*/  STL.64 [R1+0x208], R140 ;  /* 0x0002088c01007387 */ /* 0x0003e40000100a00 */
[C---:B------:R-:W-:Y:S01]  /*18c0*/  IMAD R110, R13.reuse, 0x2, R108 ;  /* 0x000000020d6e7824 */ /* 0x040fe200078e026c */
[----:B------:R-:W-:Y:S01]  /*18d0*/  LEA.HI.X.SX32 R137, R66, R43, 0x1, P3 ;  /* 0x0000002b42897211 */ /* 0x000fe200018f0eff */
[----:B------:R3:W-:Y:S02]  /*18e0*/  STL.64 [R1+0x200], R138 ;  /* 0x0002008a01007387 */ /* 0x0007e40000100a00 */
[C---:B------:R-:W-:Y:S01]  /*18f0*/  IMAD R112, R13.reuse, 0x2, R110 ;  /* 0x000000020d707824 */ /* 0x040fe200078e026e */
[C---:B--2---:R-:W-:Y:S01]  /*1900*/  LEA R142, P0, R68.reuse, R29, 0x1 ;  /* 0x0000001d448e7211 */ /* 0x044fe200078008ff */
[----:B------:R2:W-:Y:S02]  /*1910*/  STL.64 [R1+0x1f8], R136 ;  /* 0x0001f88801007387 */ /* 0x0005e40000100a00 */
[----:B------:R-:W-:Y:S01]  /*1920*/  IMAD R114, R13, 0x2, R112 ;  /* 0x000000020d727824 */ /* 0x000fe200078e0270 */
[----:B------:R-:W-:-:S02]  /*1930*/  LEA.HI.X.SX32 R143, R68, R43, 0x1, P0 ;  /* 0x0000002b448f7211 */ /* 0x000fc400000f0eff */
[-C--:B-1----:R-:W-:Y:S01]  /*1940*/  LEA R140, P1, R70, R29.reuse, 0x1 ;  /* 0x0000001d468c7211 */ /* 0x082fe200078208ff */
[C---:B------:R-:W-:Y:S01]  /*1950*/  IMAD R116, R13.reuse, 0x2, R114 ;  /* 0x000000020d747824 */ /* 0x040fe200078e0272 */
[----:B---3--:R-:W-:Y:S01]  /*1960*/  LEA R138, P2, R72, R29, 0x1 ;  /* 0x0000001d488a7211 */ /* 0x008fe200078408ff */
[----:B------:R1:W-:Y:S01]  /*1970*/  STL.64 [R1+0x1f0], R142 ;  /* 0x0001f08e01007387 */ /* 0x0003e20000100a00 */
[----:B------:R-:W-:Y:S01]  /*1980*/  LEA.HI.X.SX32 R141, R70, R43, 0x1, P1 ;  /* 0x0000002b468d7211 */ /* 0x000fe200008f0eff */
[C---:B------:R-:W-:Y:S01]  /*1990*/  IMAD R118, R13.reuse, 0x2, R116 ;  /* 0x000000020d767824 */ /* 0x040fe200078e0274 */
[----:B--2---:R-:W-:Y:S02]  /*19a0*/  LEA R136, P3, R74, R29, 0x1 ;  /* 0x0000001d4a887211 */ /* 0x004fe400078608ff */
[-C--:B------:R-:W-:Y:S01]  /*19b0*/  LEA.HI.X.SX32 R139, R72, R43.reuse, 0x1, P2 ;  /* 0x0000002b488b7211 */ /* 0x080fe200010f0eff */
[----:B------:R2:W-:Y:S01]  /*19c0*/  STL.64 [R1+0x1e8], R140 ;  /* 0x0001e88c01007387 */ /* 0x0005e20000100a00 */
[----:B------:R-:W-:Y:S01]  /*19d0*/  LEA.HI.X.SX32 R137, R74, R43, 0x1, P3 ;  /* 0x0000002b4a897211 */ /* 0x000fe200018f0eff */
[----:B------:R-:W-:-:S02]  /*19e0*/  IMAD R120, R13, 0x2, R118 ;  /* 0x000000020d787824 */ /* 0x000fc400078e0276 */
[----:B------:R3:W-:Y:S01]  /*19f0*/  STL.64 [R1+0x1e0], R138 ;  /* 0x0001e08a01007387 */ /* 0x0007e20000100a00 */
[C---:B-1----:R-:W-:Y:S01]  /*1a00*/  LEA R142, P0, R76.reuse, R29, 0x1 ;  /* 0x0000001d4c8e7211 */ /* 0x042fe200078008ff */
[C---:B------:R-:W-:Y:S02]  /*1a10*/  IMAD R124, R13.reuse, 0x2, R120 ;  /* 0x000000020d7c7824 */ /* 0x040fe400078e0278 */
[----:B------:R1:W-:Y:S01]  /*1a20*/  STL.64 [R1+0x1d8], R136 ;  /* 0x0001d88801007387 */ /* 0x0003e20000100a00 */
[----:B------:R-:W-:Y:S01]  /*1a30*/  LEA.HI.X.SX32 R143, R76, R43, 0x1, P0 ;  /* 0x0000002b4c8f7211 */ /* 0x000fe200000f0eff */
[----:B------:R-:W-:Y:S01]  /*1a40*/  IMAD R126, R13, 0x2, R124 ;  /* 0x000000020d7e7824 */ /* 0x000fe200078e027c */
[----:B--2---:R-:W-:-:S03]  /*1a50*/  LEA R140, P1, R78, R29, 0x1 ;  /* 0x0000001d4e8c7211 */ /* 0x004fc600078208ff */
[----:B------:R2:W-:Y:S01]  /*1a60*/  STL.64 [R1+0x1d0], R142 ;  /* 0x0001d08e01007387 */ /* 0x0005e20000100a00 */
[----:B---3--:R-:W-:Y:S01]  /*1a70*/  LEA R138, P2, R80, R29, 0x1 ;  /* 0x0000001d508a7211 */ /* 0x008fe200078408ff */
[C---:B------:R-:W-:Y:S01]  /*1a80*/  IMAD R128, R13.reuse, 0x2, R126 ;  /* 0x000000020d807824 */ /* 0x040fe200078e027e */
[----:B------:R-:W-:Y:S02]  /*1a90*/  LEA.HI.X.SX32 R141, R78, R43, 0x1, P1 ;  /* 0x0000002b4e8d7211 */ /* 0x000fe400008f0eff */
[----:B-1----:R-:W-:Y:S01]  /*1aa0*/  LEA R136, P3, R82, R29, 0x1 ;  /* 0x0000001d52887211 */ /* 0x002fe200078608ff */
[C---:B------:R-:W-:Y:S01]  /*1ab0*/  IMAD R130, R13.reuse, 0x2, R128 ;  /* 0x000000020d827824 */ /* 0x040fe200078e0280 */
[-C--:B------:R-:W-:Y:S01]  /*1ac0*/  LEA.HI.X.SX32 R139, R80, R43.reuse, 0x1, P2 ;  /* 0x0000002b508b7211 */ /* 0x080fe200010f0eff */
[----:B------:R1:W-:Y:S01]  /*1ad0*/  STL.64 [R1+0x1c8], R140 ;  /* 0x0001c88c01007387 */ /* 0x0003e20000100a00 */
[----:B------:R-:W-:Y:S01]  /*1ae0*/  LEA.HI.X.SX32 R137, R82, R43, 0x1, P3 ;  /* 0x0000002b52897211 */ /* 0x000fe200018f0eff */
[C---:B------:R-:W-:Y:S01]  /*1af0*/  IMAD R132, R13.reuse, 0x2, R130 ;  /* 0x000000020d847824 */ /* 0x040fe200078e0282 */
[C---:B--2---:R-:W-:Y:S01]  /*1b00*/  LEA R142, P0, R84.reuse, R29, 0x1 ;  /* 0x0000001d548e7211 */ /* 0x044fe200078008ff */
[----:B------:R2:W-:Y:S02]  /*1b10*/  STL.64 [R1+0x1c0], R138 ;  /* 0x0001c08a01007387 */ /* 0x0005e40000100a00 */
[C---:B------:R-:W-:Y:S01]  /*1b20*/  IMAD R134, R13.reuse, 0x2, R132 ;  /* 0x000000020d867824 */ /* 0x040fe200078e0284 */
[----:B------:R-:W-:Y:S01]  /*1b30*/  LEA.HI.X.SX32 R143, R84, R43, 0x1, P0 ;  /* 0x0000002b548f7211 */ /* 0x000fe200000f0eff */
[----:B------:R3:W-:Y:S02]  /*1b40*/  STL.64 [R1+0x1b8], R136 ;  /* 0x0001b88801007387 */ /* 0x0007e40000100a00 */
[C---:B------:R-:W-:Y:S01]  /*1b50*/  IMAD R6, R13.reuse, 0x2, R134 ;  /* 0x000000020d067824 */ /* 0x040fe200078e0286 */
[C---:B-1----:R-:W-:Y:S01]  /*1b60*/  LEA R140, P1, R86.reuse, R29, 0x1 ;  /* 0x0000001d568c7211 */ /* 0x042fe200078208ff */
[----:B------:R1:W-:Y:S02]  /*1b70*/  STL.64 [R1+0x1b0], R142 ;  /* 0x0001b08e01007387 */ /* 0x0003e40000100a00 */
[----:B------:R-:W-:Y:S01]  /*1b80*/  IMAD R0, R13, 0x2, R6 ;  /* 0x000000020d007824 */ /* 0x000fe200078e0206 */
[----:B------:R-:W-:-:S02]  /*1b90*/  LEA.HI.X.SX32 R141, R86, R43, 0x1, P1 ;  /* 0x0000002b568d7211 */ /* 0x000fc400008f0eff */
[-C--:B--2---:R-:W-:Y:S01]  /*1ba0*/  LEA R138, P2, R88, R29.reuse, 0x1 ;  /* 0x0000001d588a7211 */ /* 0x084fe200078408ff */
[----:B------:R-:W-:Y:S01]  /*1bb0*/  IMAD R8, R13, 0x2, R0 ;  /* 0x000000020d087824 */ /* 0x000fe200078e0200 */
[----:B---3--:R-:W-:Y:S01]  /*1bc0*/  LEA R136, P3, R90, R29, 0x1 ;  /* 0x0000001d5a887211 */ /* 0x008fe200078608ff */
[----:B------:R2:W-:Y:S01]  /*1bd0*/  STL.64 [R1+0x1a8], R140 ;  /* 0x0001a88c01007387 */ /* 0x0005e20000100a00 */
[-C--:B------:R-:W-:Y:S01]  /*1be0*/  LEA.HI.X.SX32 R139, R88, R43.reuse, 0x1, P2 ;  /* 0x0000002b588b7211 */ /* 0x080fe200010f0eff */
[----:B------:R-:W-:Y:S01]  /*1bf0*/  IMAD R13, R2, 0x2, R5 ;  /* 0x00000002020d7824 */ /* 0x000fe200078e0205 */
[----:B------:R-:W-:Y:S02]  /*1c00*/  LEA.HI.X.SX32 R137, R90, R43, 0x1, P3 ;  /* 0x0000002b5a897211 */ /* 0x000fe400018f0eff */
[----:B------:R-:W-:Y:S02]  /*1c10*/  CS2R R88, SRZ ;  /* 0x0000000000587805 */ /* 0x000fe4000001ff00 */
[----:B-1----:R-:W-:Y:S01]  /*1c20*/  LEA R142, P0, R92, R29, 0x1 ;  /* 0x0000001d5c8e7211 */ /* 0x002fe200078008ff */
[----:B------:R1:W-:Y:S01]  /*1c30*/  STL.64 [R1+0x1a0], R138 ;  /* 0x0001a08a01007387 */ /* 0x0003e20000100a00 */
[----:B------:R-:W-:Y:S01]  /*1c40*/  IMAD R15, R2, 0x2, R13 ;  /* 0x00000002020f7824 */ /* 0x000fe200078e020d */
[----:B------:R-:W-:-:S02]  /*1c50*/  CS2R R90, SRZ ;  /* 0x00000000005a7805 */ /* 0x000fc4000001ff00 */
[----:B------:R-:W-:Y:S01]  /*1c60*/  LEA.HI.X.SX32 R143, R92, R43, 0x1, P0 ;  /* 0x0000002b5c8f7211 */ /* 0x000fe200000f0eff */
[----:B------:R3:W-:Y:S01]  /*1c70*/  STL.64 [R1+0x198], R136 ;  /* 0x0001988801007387 */ /* 0x0007e20000100a00 */
[----:B------:R-:W-:Y:S01]  /*1c80*/  IMAD R3, R2, 0x2, R15 ;  /* 0x0000000202037824 */ /* 0x000fe200078e020f */
[----:B--2---:R-:W-:Y:S02]  /*1c90*/  LEA R140, P1, R94, R29, 0x1 ;  /* 0x0000001d5e8c7211 */ /* 0x004fe400078208ff */
[----:B------:R-:W-:Y:S01]  /*1ca0*/  CS2R R92, SRZ ;  /* 0x00000000005c7805 */ /* 0x000fe2000001ff00 */
[----:B------:R2:W-:Y:S01]  /*1cb0*/  STL.64 [R1+0x190], R142 ;  /* 0x0001908e01007387 */ /* 0x0005e20000100a00 */
[----:B------:R-:W-:Y:S01]  /*1cc0*/  IMAD R7, R2, 0x2, R3 ;  /* 0x0000000202077824 */ /* 0x000fe200078e0203 */
[----:B------:R-:W-:Y:S02]  /*1cd0*/  LEA.HI.X.SX32 R141, R94, R43, 0x1, P1 ;  /* 0x0000002b5e8d7211 */ /* 0x000fe400008f0eff */
[----:B------:R-:W-:-:S02]  /*1ce0*/  CS2R R94, SRZ ;  /* 0x00000000005e7805 */ /* 0x000fc4000001ff00 */
[-C--:B-1----:R-:W-:Y:S01]  /*1cf0*/  LEA R138, P2, R96, R29.reuse, 0x1 ;  /* 0x0000001d608a7211 */ /* 0x082fe200078408ff */
[----:B------:R-:W-:Y:S01]  /*1d00*/  IMAD R11, R2, 0x2, R7 ;  /* 0x00000002020b7824 */ /* 0x000fe200078e0207 */
[----:B------:R1:W-:Y:S01]  /*1d10*/  STL.64 [R1+0x188], R140 ;  /* 0x0001888c01007387 */ /* 0x0003e20000100a00 */
[----:B---3--:R-:W-:Y:S02]  /*1d20*/  LEA R136, P3, R98, R29, 0x1 ;  /* 0x0000001d62887211 */ /* 0x008fe400078608ff */
[-C--:B------:R-:W-:Y:S02]  /*1d30*/  LEA.HI.X.SX32 R139, R96, R43.reuse, 0x1, P2 ;  /* 0x0000002b608b7211 */ /* 0x080fe400010f0eff */
[----:B------:R-:W-:Y:S02]  /*1d40*/  CS2R R96, SRZ ;  /* 0x0000000000607805 */ /* 0x000fe4000001ff00 */
[----:B------:R-:W-:Y:S02]  /*1d50*/  LEA.HI.X.SX32 R137, R98, R43, 0x1, P3 ;  /* 0x0000002b62897211 */ /* 0x000fe400018f0eff */
[----:B------:R-:W-:-:S02]  /*1d60*/  CS2R R98, SRZ ;  /* 0x0000000000627805 */ /* 0x000fc4000001ff00 */
[C---:B--2---:R-:W-:Y:S01]  /*1d70*/  LEA R142, P0, R100.reuse, R29, 0x1 ;  /* 0x0000001d648e7211 */ /* 0x044fe200078008ff */
[----:B------:R2:W-:Y:S03]  /*1d80*/  STL.64 [R1+0x180], R138 ;  /* 0x0001808a01007387 */ /* 0x0005e60000100a00 */
[----:B------:R-:W-:Y:S01]  /*1d90*/  LEA.HI.X.SX32 R143, R100, R43, 0x1, P0 ;  /* 0x0000002b648f7211 */ /* 0x000fe200000f0eff */
[----:B------:R3:W-:Y:S01]  /*1da0*/  STL.64 [R1+0x178], R136 ;  /* 0x0001788801007387 */ /* 0x0007e20000100a00 */
[C---:B-1----:R-:W-:Y:S02]  /*1db0*/  LEA R140, P1, R102.reuse, R29, 0x1 ;  /* 0x0000001d668c7211 */ /* 0x042fe400078208ff */
[----:B------:R-:W-:Y:S01]  /*1dc0*/  CS2R R100, SRZ ;  /* 0x0000000000647805 */ /* 0x000fe2000001ff00 */
[----:B------:R1:W-:Y:S01]  /*1dd0*/  STL.64 [R1+0x170], R142 ;  /* 0x0001708e01007387 */ /* 0x0003e20000100a00 */
[----:B------:R-:W-:-:S02]  /*1de0*/  LEA.HI.X.SX32 R141, R102, R43, 0x1, P1 ;  /* 0x0000002b668d7211 */ /* 0x000fc400008f0eff */
[----:B------:R-:W-:Y:S02]  /*1df0*/  CS2R R102, SRZ ;  /* 0x0000000000667805 */ /* 0x000fe4000001ff00 */
[-C--:B--2---:R-:W-:Y:S01]  /*1e00*/  LEA R138, P2, R104, R29.reuse, 0x1 ;  /* 0x0000001d688a7211 */ /* 0x084fe200078408ff */
[----:B------:R2:W-:Y:S01]  /*1e10*/  STL.64 [R1+0x168], R140 ;  /* 0x0001688c01007387 */ /* 0x0005e20000100a00 */
[----:B---3--:R-:W-:Y:S02]  /*1e20*/  LEA R136, P3, R106, R29, 0x1 ;  /* 0x0000001d6a887211 */ /* 0x008fe400078608ff */
[-C--:B------:R-:W-:Y:S02]  /*1e30*/  LEA.HI.X.SX32 R139, R104, R43.reuse, 0x1, P2 ;  /* 0x0000002b688b7211 */ /* 0x080fe400010f0eff */
[----:B------:R-:W-:Y:S02]  /*1e40*/  CS2R R104, SRZ ;  /* 0x0000000000687805 */ /* 0x000fe4000001ff00 */
[----:B------:R-:W-:-:S02]  /*1e50*/  LEA.HI.X.SX32 R137, R106, R43, 0x1, P3 ;  /* 0x0000002b6a897211 */ /* 0x000fc400018f0eff */
[----:B------:R-:W-:Y:S02]  /*1e60*/  CS2R R106, SRZ ;  /* 0x00000000006a7805 */ /* 0x000fe4000001ff00 */
[-C--:B-1----:R-:W-:Y:S01]  /*1e70*/  LEA R142, P0, R108, R29.reuse, 0x1 ;  /* 0x0000001d6c8e7211 */ /* 0x082fe200078008ff */
[----:B------:R1:W-:Y:S01]  /*1e80*/  STL.64 [R1+0x160], R138 ;  /* 0x0001608a01007387 */ /* 0x0003e20000100a00 */
[----:B--2---:R-:W-:-:S03]  /*1e90*/  LEA R140, P1, R110, R29, 0x1 ;  /* 0x0000001d6e8c7211 */ /* 0x004fc600078208ff */
[----:B------:R2:W-:Y:S01]  /*1ea0*/  STL.64 [R1+0x158], R136 ;  /* 0x0001588801007387 */ /* 0x0005e20000100a00 */
[-C--:B------:R-:W-:Y:S02]  /*1eb0*/  LEA.HI.X.SX32 R143, R108, R43.reuse, 0x1, P0 ;  /* 0x0000002b6c8f7211 */ /* 0x080fe400000f0eff */
[----:B------:R-:W-:Y:S02]  /*1ec0*/  CS2R R108, SRZ ;  /* 0x00000000006c7805 */ /* 0x000fe4000001ff00 */
[----:B------:R-:W-:Y:S02]  /*1ed0*/  LEA.HI.X.SX32 R141, R110, R43, 0x1, P1 ;  /* 0x0000002b6e8d7211 */ /* 0x000fe400008f0eff */
[----:B------:R-:W-:Y:S01]  /*1ee0*/  CS2R R110, SRZ ;  /* 0x00000000006e7805 */ /* 0x000fe2000001ff00 */
[----:B------:R3:W-:Y:S01]  /*1ef0*/  STL.64 [R1+0x150], R142 ;  /* 0x0001508e01007387 */ /* 0x0007e20000100a00 */
[----:B-1----:R-:W-:-:S03]  /*1f00*/  LEA R138, P2, R112, R29, 0x1 ;  /* 0x0000001d708a7211 */ /* 0x002fc600078408ff */
[----:B------:R1:W-:Y:S01]  /*1f10*/  STL.64 [R1+0x148], R140 ;  /* 0x0001488c01007387 */ /* 0x0003e20000100a00 */
[----:B--2---:R-:W-:Y:S02]  /*1f20*/  LEA R136, P3, R114, R29, 0x1 ;  /* 0x0000001d72887211 */ /* 0x004fe400078608ff */
[-C--:B------:R-:W-:Y:S02]  /*1f30*/  LEA.HI.X.SX32 R139, R112, R43.reuse, 0x1, P2 ;  /* 0x0000002b708b7211 */ /* 0x080fe400010f0eff */
[----:B------:R-:W-:Y:S02]  /*1f40*/  CS2R R112, SRZ ;  /* 0x0000000000707805 */ /* 0x000fe4000001ff00 */
[----:B------:R-:W-:Y:S02]  /*1f50*/  LEA.HI.X.SX32 R137, R114, R43, 0x1, P3 ;  /* 0x0000002b72897211 */ /* 0x000fe400018f0eff */
[----:B------:R-:W-:Y:S02]  /*1f60*/  CS2R R114, SRZ ;  /* 0x0000000000727805 */ /* 0x000fe4000001ff00 */
[-C--:B---3--:R-:W-:Y:S01]  /*1f70*/  LEA R142, P0, R116, R29.reuse, 0x1 ;  /* 0x0000001d748e7211 */ /* 0x088fe200078008ff */
[----:B------:R2:W-:Y:S01]  /*1f80*/  STL.64 [R1+0x140], R138 ;  /* 0x0001408a01007387 */ /* 0x0005e20000100a00 */
[----:B-1----:R-:W-:-:S03]  /*1f90*/  LEA R140, P1, R118, R29, 0x1 ;  /* 0x0000001d768c7211 */ /* 0x002fc600078208ff */
[----:B------:R1:W-:Y:S01]  /*1fa0*/  STL.64 [R1+0x138], R136 ;  /* 0x0001388801007387 */ /* 0x0003e20000100a00 */
[-C--:B------:R-:W-:Y:S02]  /*1fb0*/  LEA.HI.X.SX32 R143, R116, R43.reuse, 0x1, P0 ;  /* 0x0000002b748f7211 */ /* 0x080fe400000f0eff */
[----:B------:R-:W-:Y:S02]  /*1fc0*/  CS2R R116, SRZ ;  /* 0x0000000000747805 */ /* 0x000fe4000001ff00 */
[----:B------:R-:W-:Y:S02]  /*1fd0*/  LEA.HI.X.SX32 R141, R118, R43, 0x1, P1 ;  /* 0x0000002b768d7211 */ /* 0x000fe400008f0eff */
[----:B------:R-:W-:Y:S01]  /*1fe0*/  CS2R R118, SRZ ;  /* 0x0000000000767805 */ /* 0x000fe2000001ff00 */
[----:B------:R-:W-:Y:S01]  /*1ff0*/  STL.64 [R1+0x130], R142 ;  /* 0x0001308e01007387 */ /* 0x000fe20000100a00 */
[----:B--2---:R-:W-:-:S03]  /*2000*/  LEA R138, P2, R120, R29, 0x1 ;  /* 0x0000001d788a7211 */ /* 0x004fc600078408ff */
[----:B------:R2:W-:Y:S01]  /*2010*/  STL.64 [R1+0x128], R140 ;  /* 0x0001288c01007387 */ /* 0x0005e20000100a00 */
[----:B-1----:R-:W-:Y:S02]  /*2020*/  LEA R136, P3, R124, R29, 0x1 ;  /* 0x0000001d7c887211 */ /* 0x002fe400078608ff */
[-C--:B------:R-:W-:Y:S02]  /*2030*/  LEA.HI.X.SX32 R139, R120, R43.reuse, 0x1, P2 ;  /* 0x0000002b788b7211 */ /* 0x080fe400010f0eff */
[----:B------:R-:W-:Y:S02]  /*2040*/  LEA.HI.X.SX32 R137, R124, R43, 0x1, P3 ;  /* 0x0000002b7c897211 */ /* 0x000fe400018f0eff */
[-C--:B------:R-:W-:Y:S01]  /*2050*/  LEA R120, P3, R132, R29.reuse, 0x1 ;  /* 0x0000001d84787211 */ /* 0x080fe200078608ff */
[----:B------:R1:W-:Y:S01]  /*2060*/  STL.64 [R1+0x120], R138 ;  /* 0x0001208a01007387 */ /* 0x0003e20000100a00 */
[----:B--2---:R-:W-:-:S03]  /*2070*/  LEA R140, P0, R126, R29, 0x1 ;  /* 0x0000001d7e8c7211 */ /* 0x004fc600078008ff */
[----:B------:R2:W-:Y:S01]  /*2080*/  STL.64 [R1+0x118], R136 ;  /* 0x0001188801007387 */ /* 0x0005e20000100a00 */
[-C--:B------:R-:W-:Y:S02]  /*2090*/  LEA.HI.X.SX32 R121, R132, R43.reuse, 0x1, P3 ;  /* 0x0000002b84797211 */ /* 0x080fe400018f0eff */
[----:B------:R-:W-:Y:S02]  /*20a0*/  LEA.HI.X.SX32 R141, R126, R43, 0x1, P0 ;  /* 0x0000002b7e8d7211 */ /* 0x000fe400000f0eff */
[----:B-1----:R-:W-:-:S03]  /*20b0*/  LEA R138, P1, R128, R29, 0x1 ;  /* 0x0000001d808a7211 */ /* 0x002fc600078208ff */
[----:B------:R-:W-:Y:S01]  /*20c0*/  STL.64 [R1+0x110], R140 ;  /* 0x0001108c01007387 */ /* 0x000fe20000100a00 */
[----:B--2---:R-:W-:Y:S02]  /*20d0*/  LEA R136, P2, R130, R29, 0x1 ;  /* 0x0000001d82887211 */ /* 0x004fe400078408ff */
[-C--:B------:R-:W-:Y:S02]  /*20e0*/  LEA.HI.X.SX32 R139, R128, R43.reuse, 0x1, P1 ;  /* 0x0000002b808b7211 */ /* 0x080fe400008f0eff */
[----:B------:R-:W-:Y:S02]  /*20f0*/  LEA.HI.X.SX32 R137, R130, R43, 0x1, P2 ;  /* 0x0000002b82897211 */ /* 0x000fe400010f0eff */
[-C--:B------:R-:W-:Y:S01]  /*2100*/  LEA R128, P0, R134, R29.reuse, 0x1 ;  /* 0x0000001d86807211 */ /* 0x080fe200078008ff */
[----:B------:R-:W-:Y:S01]  /*2110*/  STL.64 [R1+0x108], R138 ;  /* 0x0001088a01007387 */ /* 0x000fe20000100a00 */
[-C--:B------:R-:W-:Y:S02]  /*2120*/  LEA R126, P1, R6, R29.reuse, 0x1 ;  /* 0x0000001d067e7211 */ /* 0x080fe400078208ff */
[----:B------:R-:W-:Y:S01]  /*2130*/  LEA R124, P2, R0, R29, 0x1 ;  /* 0x0000001d007c7211 */ /* 0x000fe200078408ff */
[----:B------:R-:W-:Y:S01]  /*2140*/  STL.64 [R1+0x100], R136 ;  /* 0x0001008801007387 */ /* 0x000fe20000100a00 */
[----:B------:R-:W-:-:S02]  /*2150*/  LEA.HI.X.SX32 R129, R134, R43, 0x1, P0 ;  /* 0x0000002b86817211 */ /* 0x000fc400000f0eff */
[-C--:B------:R-:W-:Y:S01]  /*2160*/  LEA.HI.X.SX32 R127, R6, R43.reuse, 0x1, P1 ;  /* 0x0000002b067f7211 */ /* 0x080fe200008f0eff */
[----:B------:R1:W-:Y:S01]  /*2170*/  STL.64 [R1+0xf8], R120 ;  /* 0x0000f87801007387 */ /* 0x0003e20000100a00 */
[----:B------:R-:W-:Y:S01]  /*2180*/  LEA.HI.X.SX32 R125, R0, R43, 0x1, P2 ;  /* 0x0000002b007d7211 */ /* 0x000fe200010f0eff */
[C---:B------:R-:W-:Y:S02]  /*2190*/  IMAD.HI R0, R27.reuse, 0x2, RZ ;  /* 0x000000021b007827 */ /* 0x040fe400078e02ff */
[----:B------:R-:W-:Y:S04]  /*21a0*/  STL.64 [R1+0xf0], R128 ;  /* 0x0000f08001007387 */ /* 0x000fe80000100a00 */
[----:B------:R-:W-:Y:S01]  /*21b0*/  STL.64 [R1+0xe8], R126 ;  /* 0x0000e87e01007387 */ /* 0x000fe20000100a00 */
[----:B-1----:R-:W-:Y:S01]  /*21c0*/  LEA R120, P3, R8, R29, 0x1 ;  /* 0x0000001d08787211 */ /* 0x002fe200078608ff */
[----:B------:R-:W-:-:S02]  /*21d0*/  IMAD.SHL.U32 R29, R27, 0x2, RZ ;  /* 0x000000021b1d7824 */ /* 0x000fc400078e00ff */
[----:B------:R1:W-:Y:S01]  /*21e0*/  STL.64 [R1+0xe0], R124 ;  /* 0x0000e07c01007387 */ /* 0x0003e20000100a00 */
[----:B------:R-:W-:Y:S01]  /*21f0*/  LEA.HI.X.SX32 R121, R8, R43, 0x1, P3 ;  /* 0x0000002b08797211 */ /* 0x000fe200018f0eff */
[----:B------:R-:W-:Y:S01]  /*2200*/  IMAD R43, R2, 0x2, R11 ;  /* 0x00000002022b7824 */ /* 0x000fe200078e020b */
[----:B0-----:R-:W-:Y:S01]  /*2210*/  IADD3 R122, P0, P1, R29, UR10, R122 ;  /* 0x0000000a1d7a7c10 */ /* 0x001fe2000f91e07a */
[----:B------:R-:W-:Y:S02]  /*2220*/  UIADD3 UR10, UP1, UR11, 0x2, URZ ;  /* 0x000000020b0a7890 */ /* 0x000fe4000ff3e03f */
[----:B------:R0:W-:Y:S01]  /*2230*/  STL.64 [R1+0xd8], R120 ;  /* 0x0000d87801007387 */ /* 0x0001e20000100a00 */
[----:B------:R-:W-:Y:S01]  /*2240*/  IADD3.X R0, R0, UR9, R123, P0, P1 ;  /* 0x0000000900007c10 */ /* 0x000fe200087e247b */
[----:B------:R-:W-:Y:S01]  /*2250*/  IMAD R45, R2, 0x2, R43 ;  /* 0x00000002022d7824 */ /* 0x000fe200078e022b */
[----:B------:R-:W-:Y:S01]  /*2260*/  UIADD3.X UR11, UR6, 0x40000040, URZ, UP1, !UPT ;  /* 0x40000040060b7890 */ /* 0x000fe20008ffe43f */
[----:B-1----:R-:W-:-:S02]  /*2270*/  LEA R124, P1, R33, R122, 0x1 ;  /* 0x0000007a217c7211 */ /* 0x002fc400078208ff */
[C---:B------:R-:W-:Y:S01]  /*2280*/  IMAD R29, R2.reuse, 0x2, R45 ;  /* 0x00000002021d7824 */ /* 0x040fe200078e022d */
[----:B------:R-:W-:Y:S01]  /*2290*/  UIADD3.X UR9, UR5, 0x40000040, URZ, UP0, !UPT ;  /* 0x4000004005097890 */ /* 0x000fe200087fe43f */
[----:B------:R-:W-:Y:S02]  /*22a0*/  LEA.HI.X.SX32 R125, R33, R0, 0x1, P1 ;  /* 0x00000000217d7211 */ /* 0x000fe400008f0eff */
[C---:B------:R-:W-:Y:S01]  /*22b0*/  IMAD R27, R2.reuse, 0x2, R29 ;  /* 0x00000002021b7824 */ /* 0x040fe200078e021d */
[----:B------:R-:W-:Y:S01]  /*22c0*/  UIADD3.64 UR6, UR10, 0x1fe, URZ ;  /* 0x000001fe0a067897 */ /* 0x000fe2000fffe03f */
[C---:B0-----:R-:W-:Y:S01]  /*22d0*/  LEA R120, P0, R31.reuse, R122, 0x1 ;  /* 0x0000007a1f787211 */ /* 0x041fe200078008ff */
[----:B------:R-:W-:Y:S01]  /*22e0*/  UIADD3.64 UR12, UR10, 0x200, URZ ;  /* 0x000002000a0c7897 */ /* 0x000fe2000fffe03f */
[C---:B------:R-:W-:Y:S01]  /*22f0*/  IMAD R47, R2.reuse, 0x2, R27 ;  /* 0x00000002022f7824 */ /* 0x040fe200078e021b */
[----:B------:R-:W-:Y:S01]  /*2300*/  UIADD3.64 UR14, UR10, 0x2, URZ ;  /* 0x000000020a0e7897 */ /* 0x000fe2000fffe03f */
[----:B------:R-:W-:Y:S01]  /*2310*/  LEA.HI.X.SX32 R121, R31, R0, 0x1, P0 ;  /* 0x000000001f797211 */ /* 0x000fe200000f0eff */
[----:B------:R-:W-:Y:S01]  /*2320*/  UIADD3.64 UR18, UR10, 0x4, URZ ;  /* 0x000000040a127897 */ /* 0x000fe2000fffe03f */
[----:B------:R-:W-:Y:S01]  /*2330*/  IMAD R49, R2, 0x2, R47 ;  /* 0x0000000202317824 */ /* 0x000fe200078e022f */
[----:B------:R-:W-:-:S02]  /*2340*/  UIADD3.64 UR22, UR10, 0x3fe, URZ ;  /* 0x000003fe0a167897 */ /* 0x000fc4000fffe03f */
[----:B------:R0:W-:Y:S01]  /*2350*/  STL.64 [R1+0xd0], R120 ;  /* 0x0000d07801007387 */ /* 0x0001e20000100a00 */
[C---:B------:R-:W-:Y:S01]  /*2360*/  IMAD R31, R2.reuse, 0x2, R49 ;  /* 0x00000002021f7824 */ /* 0x040fe200078e0231 */
[----:B------:R-:W-:Y:S02]  /*2370*/  UIADD3.64 UR26, UR10, 0x400, URZ ;  /* 0x000004000a1a7897 */ /* 0x000fe4000fffe03f */
[----:B------:R1:W-:Y:S01]  /*2380*/  STL.64 [R1+0xc8], R124 ;  /* 0x0000c87c01007387 */ /* 0x0003e20000100a00 */
[----:B------:R-:W-:Y:S01]  /*2390*/  IMAD R33, R2, 0x2, R31 ;  /* 0x0000000202217824 */ /* 0x000fe200078e021f */
[----:B------:R-:W-:Y:S02]  /*23a0*/  UIADD3.64 UR30, UR10, 0x402, URZ ;  /* 0x000004020a1e7897 */ /* 0x000fe4000fffe03f */
[----:B------:R-:W-:Y:S02]  /*23b0*/  UIADD3.64 UR34, UR10, 0x404, URZ ;  /* 0x000004040a227897 */ /* 0x000fe4000fffe03f */
[----:B------:R-:W-:Y:S01]  /*23c0*/  UIADD3.64 UR6, UR10, 0x202, URZ ;  /* 0x000002020a067897 */ /* 0x000fe2000fffe03f */
[----:B0-----:R-:W-:Y:S01]  /*23d0*/  LEA R120, P0, R35, R122, 0x1 ;  /* 0x0000007a23787211 */ /* 0x001fe200078008ff */
[----:B------:R-:W-:-:S02]  /*23e0*/  UIADD3.64 UR38, UR10, 0x204, URZ ;  /* 0x000002040a267897 */ /* 0x000fc4000fffe03f */
[----:B------:R-:W-:Y:S01]  /*23f0*/  UIADD3.64 UR42, UR10, 0x5fe, URZ ;  /* 0x000005fe0a2a7897 */ /* 0x000fe2000fffe03f */
[----:B------:R-:W-:Y:S01]  /*2400*/  LEA.HI.X.SX32 R121, R35, R0, 0x1, P0 ;  /* 0x0000000023797211 */ /* 0x000fe200000f0eff */
[C---:B------:R-:W-:Y:S01]  /*2410*/  IMAD R35, R2.reuse, 0x2, R33 ;  /* 0x0000000202237824 */ /* 0x040fe200078e0221 */
[-C--:B------:R-:W-:Y:S01]  /*2420*/  LEA R126, P0, R37, R122.reuse, 0x1 ;  /* 0x0000007a257e7211 */ /* 0x080fe200078008ff */
[----:B------:R-:W-:Y:S01]  /*2430*/  UIADD3.64 UR46, UR10, 0x600, URZ ;  /* 0x000006000a2e7897 */ /* 0x000fe2000fffe03f */
[----:B-1----:R-:W-:Y:S01]  /*2440*/  LEA R124, P1, R39, R122, 0x1 ;  /* 0x0000007a277c7211 */ /* 0x002fe200078208ff */
[----:B------:R0:W-:Y:S01]  /*2450*/  STL.64 [R1+0xc0], R120 ;  /* 0x0000c07801007387 */ /* 0x0001e20000100a00 */
[-C--:B------:R-:W-:Y:S01]  /*2460*/  LEA.HI.X.SX32 R127, R37, R0.reuse, 0x1, P0 ;  /* 0x00000000257f7211 */ /* 0x080fe200000f0eff */
[----:B------:R-:W-:Y:S01]  /*2470*/  IMAD R37, R2, 0x2, R35 ;  /* 0x0000000202257824 */ /* 0x000fe200078e0223 */
[----:B------:R-:W-:Y:S01]  /*2480*/  LEA.HI.X.SX32 R125, R39, R0, 0x1, P1 ;  /* 0x00000000277d7211 */ /* 0x000fe200008f0eff */
[----:B------:R-:W-:-:S02]  /*2490*/  UIADD3.64 UR50, UR10, 0x602, URZ ;  /* 0x000006020a327897 */ /* 0x000fc4000fffe03f */
[----:B------:R1:W-:Y:S01]  /*24a0*/  STL.64 [R1+0xb8], R126 ;  /* 0x0000b87e01007387 */ /* 0x0003e20000100a00 */
[----:B------:R-:W-:Y:S01]  /*24b0*/  IMAD R39, R2, 0x2, R37 ;  /* 0x0000000202277824 */ /* 0x000fe200078e0225 */
[----:B------:R-:W-:Y:S02]  /*24c0*/  UIADD3.64 UR54, UR10, 0x604, URZ ;  /* 0x000006040a367897 */ /* 0x000fe4000fffe03f */
[----:B------:R2:W-:Y:S01]  /*24d0*/  STL.64 [R1+0xb0], R124 ;  /* 0x0000b07c01007387 */ /* 0x0005e20000100a00 */
[----:B------:R-:W-:Y:S01]  /*24e0*/  UIADD3.64 UR12, UR8, 0x80, URZ ;  /* 0x00000080080c7897 */ /* 0x000fe2000fffe03f */
[C---:B0-----:R-:W-:Y:S01]  /*24f0*/  LEA R120, P2, R41.reuse, R122, 0x1 ;  /* 0x0000007a29787211 */ /* 0x041fe200078408ff */
[----:B------:R-:W-:Y:S02]  /*2500*/  UIADD3.64 UR16, UR8, 0x100, URZ ;  /* 0x0000010008107897 */ /* 0x000fe4000fffe03f */
[----:B------:R-:W-:Y:S01]  /*2510*/  UIADD3.64 UR20, UR8, 0x180, URZ ;  /* 0x0000018008147897 */ /* 0x000fe2000fffe03f */
[----:B------:R-:W-:Y:S01]  /*2520*/  LEA.HI.X.SX32 R121, R41, R0, 0x1, P2 ;  /* 0x0000000029797211 */ /* 0x000fe200010f0eff */
[----:B------:R-:W-:Y:S01]  /*2530*/  UIADD3.64 UR24, UR8, 0x200, URZ ;  /* 0x0000020008187897 */ /* 0x000fe2000fffe03f */
[----:B-1----:R-:W-:Y:S01]  /*2540*/  LEA R126, P0, R19, R122, 0x1 ;  /* 0x0000007a137e7211 */ /* 0x002fe200078008ff */
[----:B------:R-:W-:-:S02]  /*2550*/  UIADD3.64 UR28, UR8, 0x280, URZ ;  /* 0x00000280081c7897 */ /* 0x000fc4000fffe03f */
[----:B------:R0:W-:Y:S01]  /*2560*/  STL.64 [R1+0xa8], R120 ;  /* 0x0000a87801007387 */ /* 0x0001e20000100a00 */
[----:B--2---:R-:W-:Y:S01]  /*2570*/  LEA R124, P1, R23, R122, 0x1 ;  /* 0x0000007a177c7211 */ /* 0x004fe200078208ff */
[----:B------:R-:W-:Y:S01]  /*2580*/  UIADD3.64 UR32, UR8, 0x300, URZ ;  /* 0x0000030008207897 */ /* 0x000fe2000fffe03f */
[-C--:B------:R-:W-:Y:S01]  /*2590*/  LEA.HI.X.SX32 R127, R19, R0.reuse, 0x1, P0 ;  /* 0x00000000137f7211 */ /* 0x080fe200000f0eff */
[C---:B------:R-:W-:Y:S01]  /*25a0*/  IMAD R19, R2.reuse, 0x2, R39 ;  /* 0x0000000202137824 */ /* 0x040fe200078e0227 */
[----:B------:R-:W-:Y:S01]  /*25b0*/  LEA.HI.X.SX32 R125, R23, R0, 0x1, P1 ;  /* 0x00000000177d7211 */ /* 0x000fe200008f0eff */
[----:B------:R-:W-:Y:S02]  /*25c0*/  ULDC UR5, c[0x0][0x238] ;  /* 0x00008e0000057ab9 */ /* 0x000fe40000000800 */
[----:B------:R1:W-:Y:S01]  /*25d0*/  STL.64 [R1+0xa0], R126 ;  /* 0x0000a07e01007387 */ /* 0x0003e20000100a00 */
[----:B------:R-:W-:Y:S01]  /*25e0*/  IMAD R23, R2, 0x2, R19 ;  /* 0x0000000202177824 */ /* 0x000fe200078e0213 */
[----:B0-----:R-:W-:-:S02]  /*25f0*/  LEA R120, P2, R25, R122, 0x1 ;  /* 0x0000007a19787211 */ /* 0x001fc400078408ff */
[----:B------:R0:W-:Y:S02]  /*2600*/  STL.64 [R1+0x98], R124 ;  /* 0x0000987c01007387 */ /* 0x0001e40000100a00 */
[----:B------:R-:W-:Y:S02]  /*2610*/  LEA.HI.X.SX32 R121, R25, R0, 0x1, P2 ;  /* 0x0000000019797211 */ /* 0x000fe400010f0eff */
[----:B-1----:R-:W-:-:S03]  /*2620*/  LEA R126, P0, R9, R122, 0x1 ;  /* 0x0000007a097e7211 */ /* 0x002fc600078008ff */
[----:B------:R1:W-:Y:S01]  /*2630*/  STL.64 [R1+0x90], R120 ;  /* 0x0000907801007387 */ /* 0x0003e20000100a00 */
[----:B------:R-:W-:Y:S01]  /*2640*/  LEA.HI.X.SX32 R127, R9, R0, 0x1, P0 ;  /* 0x00000000097f7211 */ /* 0x000fe200000f0eff */
[----:B------:R-:W-:Y:S01]  /*2650*/  IMAD R9, R2, 0x2, R23 ;  /* 0x0000000202097824 */ /* 0x000fe200078e0217 */
[----:B0-----:R-:W-:-:S03]  /*2660*/  LEA R124, P1, R17, R122, 0x1 ;  /* 0x0000007a117c7211 */ /* 0x001fc600078208ff */
[----:B------:R0:W-:Y:S01]  /*2670*/  STL.64 [R1+0x88], R126 ;  /* 0x0000887e01007387 */ /* 0x0001e20000100a00 */
[----:B------:R-:W-:Y:S01]  /*2680*/  LEA.HI.X.SX32 R125, R17, R0, 0x1, P1 ;  /* 0x00000000117d7211 */ /* 0x000fe200008f0eff */
[----:B------:R-:W-:Y:S01]  /*2690*/  IMAD R17, R2, 0x2, R9 ;  /* 0x0000000202117824 */ /* 0x000fe200078e0209 */
[----:B-1----:R-:W-:-:S03]  /*26a0*/  LEA R120, P2, R21, R122, 0x1 ;  /* 0x0000007a15787211 */ /* 0x002fc600078408ff */
[----:B------:R1:W-:Y:S01]  /*26b0*/  STL.64 [R1+0x80], R124 ;  /* 0x0000807c01007387 */ /* 0x0003e20000100a00 */
[----:B------:R-:W-:Y:S02]  /*26c0*/  LEA.HI.X.SX32 R121, R21, R0, 0x1, P2 ;  /* 0x0000000015797211 */ /* 0x000fe400010f0eff */
[----:B0-----:R-:W-:-:S03]  /*26d0*/  LEA R126, P0, R5, R122, 0x1 ;  /* 0x0000007a057e7211 */ /* 0x001fc600078008ff */
[----:B------:R0:W-:Y:S01]  /*26e0*/  STL.64 [R1+0x78], R120 ;  /* 0x0000787801007387 */ /* 0x0001e20000100a00 */
[----:B------:R-:W-:Y:S01]  /*26f0*/  LEA.HI.X.SX32 R127, R5, R0, 0x1, P0 ;  /* 0x00000000057f7211 */ /* 0x000fe200000f0eff */
[----:B------:R-:W-:Y:S01]  /*2700*/  IMAD R5, R2, 0x2, R17 ;  /* 0x0000000202057824 */ /* 0x000fe200078e0211 */
[----:B-1----:R-:W-:-:S03]  /*2710*/  LEA R124, P1, R13, R122, 0x1 ;  /* 0x0000007a0d7c7211 */ /* 0x002fc600078208ff */
[----:B------:R-:W-:Y:S01]  /*2720*/  STL.64 [R1+0x70], R126 ;  /* 0x0000707e01007387 */ /* 0x000fe20000100a00 */
[----:B------:R-:W-:Y:S01]  /*2730*/  LEA.HI.X.SX32 R125, R13, R0, 0x1, P1 ;  /* 0x000000000d7d7211 */ /* 0x000fe200008f0eff */
[----:B------:R-:W-:Y:S01]  /*2740*/  IMAD R13, R2, 0x2, R5 ;  /* 0x00000002020d7824 */ /* 0x000fe200078e0205 */
[----:B0-----:R-:W-:-:S03]  /*2750*/  LEA R120, P2, R15, R122, 0x1 ;  /* 0x0000007a0f787211 */ /* 0x001fc600078408ff */
[----:B------:R0:W-:Y:S01]  /*2760*/  STL.64 [R1+0x68], R124 ;  /* 0x0000687c01007387 */ /* 0x0001e20000100a00 */
[----:B------:R-:W-:Y:S02]  /*2770*/  LEA.HI.X.SX32 R121, R15, R0, 0x1, P2 ;  /* 0x000000000f797211 */ /* 0x000fe400010f0eff */
[----:B------:R-:W-:-:S03]  /*2780*/  LEA R20, P2, R11, R122, 0x1 ;  /* 0x0000007a0b147211 */ /* 0x000fc600078408ff */
[----:B------:R1:W-:Y:S01]  /*2790*/  STL.64 [R1+0x60], R120 ;  /* 0x0000607801007387 */ /* 0x0003e20000100a00 */
[----:B------:R-:W-:Y:S02]  /*27a0*/  LEA.HI.X.SX32 R21, R11, R0, 0x1, P2 ;  /* 0x000000000b157211 */ /* 0x000fe400010f0eff */
[-C--:B------:R-:W-:Y:S02]  /*27b0*/  LEA R6, P2, R29, R122.reuse, 0x1 ;  /* 0x0000007a1d067211 */ /* 0x080fe400078408ff */
[----:B0-----:R-:W-:-:S04]  /*27c0*/  LEA R124, P0, R3, R122, 0x1 ;  /* 0x0000007a037c7211 */ /* 0x001fc800078008ff */
[----:B------:R-:W-:Y:S01]  /*27d0*/  LEA.HI.X.SX32 R125, R3, R0, 0x1, P0 ;  /* 0x00000000037d7211 */ /* 0x000fe200000f0eff */
[----:B------:R-:W-:Y:S01]  /*27e0*/  IMAD R3, R2, 0x2, R13 ;  /* 0x0000000202037824 */ /* 0x000fe200078e020d */
[----:B-1----:R-:W-:-:S03]  /*27f0*/  LEA R120, P1, R7, R122, 0x1 ;  /* 0x0000007a07787211 */ /* 0x002fc600078208ff */
[----:B------:R-:W-:Y:S01]  /*2800*/  STL.64 [R1+0x58], R124 ;  /* 0x0000587c01007387 */ /* 0x000fe20000100a00 */
[----:B------:R-:W-:Y:S02]  /*2810*/  LEA.HI.X.SX32 R121, R7, R0, 0x1, P1 ;  /* 0x0000000007797211 */ /* 0x000fe400008f0eff */
[----:B------:R-:W-:Y:S02]  /*2820*/  LEA R14, P1, R45, R122, 0x1 ;  /* 0x0000007a2d0e7211 */ /* 0x000fe400078208ff */
[-C--:B------:R-:W-:Y:S01]  /*2830*/  LEA.HI.X.SX32 R7, R29, R0.reuse, 0x1, P2 ;  /* 0x000000001d077211 */ /* 0x080fe200010f0eff */
[----:B------:R0:W-:Y:S01]  /*2840*/  STL.64 [R1+0x50], R120 ;  /* 0x0000507801007387 */ /* 0x0001e20000100a00 */
[----:B------:R-:W-:Y:S02]  /*2850*/  LEA.HI.X.SX32 R15, R45, R0, 0x1, P1 ;  /* 0x000000002d0f7211 */ /* 0x000fe400008f0eff */
[C---:B------:R-:W-:Y:S01]  /*2860*/  LEA R10, P1, R47.reuse, R122, 0x1 ;  /* 0x0000007a2f0a7211 */ /* 0x040fe200078208ff */
[----:B------:R1:W-:Y:S03]  /*2870*/  STL.64 [R1+0x48], R20 ;  /* 0x0000481401007387 */ /* 0x0003e60000100a00 */
[----:B------:R-:W-:-:S02]  /*2880*/  LEA.HI.X.SX32 R11, R47, R0, 0x1, P1 ;  /* 0x000000002f0b7211 */ /* 0x000fc400008f0eff */
[----:B0-----:R-:W-:-:S04]  /*2890*/  LEA R120, P0, R43, R122, 0x1 ;  /* 0x0000007a2b787211 */ /* 0x001fc800078008ff */
[----:B------:R-:W-:Y:S01]  /*28a0*/  LEA.HI.X.SX32 R121, R43, R0, 0x1, P0 ;  /* 0x000000002b797211 */ /* 0x000fe200000f0eff */
[----:B-1----:R-:W-:-:S04]  /*28b0*/  IMAD R21, R2, 0x2, R3 ;  /* 0x0000000202157824 */ /* 0x002fc800078e0203 */
[----:B------:R-:W-:Y:S01]  /*28c0*/  STL.64 [R1+0x40], R120 ;  /* 0x0000407801007387 */ /* 0x000fe20000100a00 */
[----:B------:R-:W-:-:S03]  /*28d0*/  IMAD R25, R2, 0x2, R21 ;  /* 0x0000000202197824 */ /* 0x000fc600078e0215 */
[----:B------:R0:W-:Y:S01]  /*28e0*/  STL.64 [R1+0x38], R14 ;  /* 0x0000380e01007387 */ /* 0x0001e20000100a00 */
[----:B------:R-:W-:-:S03]  /*28f0*/  IMAD R29, R2, 0x2, R25 ;  /* 0x00000002021d7824 */ /* 0x000fc600078e0219 */
[----:B------:R1:W-:Y:S01]  /*2900*/  STL.64 [R1+0x30], R6 ;  /* 0x0000300601007387 */ /* 0x0003e20000100a00 */
[----:B0-----:R-:W-:-:S04]  /*2910*/  LEA R14, P0, R27, R122, 0x1 ;  /* 0x0000007a1b0e7211 */ /* 0x001fc800078008ff */
[----:B------:R-:W-:Y:S01]  /*2920*/  LEA.HI.X.SX32 R15, R27, R0, 0x1, P0 ;  /* 0x000000001b0f7211 */ /* 0x000fe200000f0eff */
[----:B------:R-:W-:Y:S01]  /*2930*/  IMAD R27, R2, 0x2, R29 ;  /* 0x00000002021b7824 */ /* 0x000fe200078e021d */
[----:B-1----:R-:W-:-:S03]  /*2940*/  LEA R6, P2, R49, R122, 0x1 ;  /* 0x0000007a31067211 */ /* 0x002fc600078408ff */
[----:B------:R0:W-:Y:S01]  /*2950*/  STL.64 [R1+0x28], R14 ;  /* 0x0000280e01007387 */ /* 0x0001e20000100a00 */
[----:B------:R-:W-:Y:S01]  /*2960*/  LEA.HI.X.SX32 R7, R49, R0, 0x1, P2 ;  /* 0x0000000031077211 */ /* 0x000fe200010f0eff */
[----:B------:R-:W-:Y:S02]  /*2970*/  IMAD R41, R2, 0x2, R27 ;  /* 0x0000000202297824 */ /* 0x000fe400078e021b */
[----:B------:R1:W-:Y:S04]  /*2980*/  STL.64 [R1+0x20], R10 ;  /* 0x0000200a01007387 */ /* 0x0003e80000100a00 */
[----:B------:R2:W-:Y:S01]  /*2990*/  STL.64 [R1+0x18], R6 ;  /* 0x0000180601007387 */ /* 0x0005e20000100a00 */
[-C--:B0-----:R-:W-:Y:S02]  /*29a0*/  LEA R14, P0, R31, R122.reuse, 0x1 ;  /* 0x0000007a1f0e7211 */ /* 0x081fe400078008ff */
[----:B-1----:R-:W-:-:S02]  /*29b0*/  LEA R10, P1, R33, R122, 0x1 ;  /* 0x0000007a210a7211 */ /* 0x002fc400078208ff */
[----:B------:R-:W-:Y:S01]  /*29c0*/  LEA.HI.X.SX32 R15, R31, R0, 0x1, P0 ;  /* 0x000000001f0f7211 */ /* 0x000fe200000f0eff */
[----:B------:R-:W-:Y:S01]  /*29d0*/  IMAD R31, R2, 0x2, R41 ;  /* 0x00000002021f7824 */ /* 0x000fe200078e0229 */
[----:B--2---:R-:W-:Y:S02]  /*29e0*/  LEA R6, P2, R35, R122, 0x1 ;  /* 0x0000007a23067211 */ /* 0x004fe400078408ff */
[-C--:B------:R-:W-:Y:S01]  /*29f0*/  LEA.HI.X.SX32 R11, R33, R0.reuse, 0x1, P1 ;  /* 0x00000000210b7211 */ /* 0x080fe200008f0eff */
[----:B------:R-:W-:Y:S01]  /*2a00*/  STL.64 [R1+0x10], R14 ;  /* 0x0000100e01007387 */ /* 0x000fe20000100a00 */
[----:B------:R-:W-:Y:S02]  /*2a10*/  LEA.HI.X.SX32 R7, R35, R0, 0x1, P2 ;  /* 0x0000000023077211 */ /* 0x000fe400010f0eff */
[-C--:B------:R-:W-:Y:S01]  /*2a20*/  LEA R246, P2, R19, R122.reuse, 0x1 ;  /* 0x0000007a13f67211 */ /* 0x080fe200078408ff */
[----:B------:R0:W-:Y:S01]  /*2a30*/  STL.64 [R1+0x8], R10 ;  /* 0x0000080a01007387 */ /* 0x0001e20000100a00 */
[----:B------:R-:W-:-:S02]  /*2a40*/  LEA R250, P0, R37, R122, 0x1 ;  /* 0x0000007a25fa7211 */ /* 0x000fc400078008ff */
[-C--:B------:R-:W-:Y:S01]  /*2a50*/  LEA.HI.X.SX32 R247, R19, R0.reuse, 0x1, P2 ;  /* 0x0000000013f77211 */ /* 0x080fe200010f0eff */
[----:B------:R1:W-:Y:S01]  /*2a60*/  STL.64 [R1], R6 ;  /* 0x0000000601007387 */ /* 0x0003e20000100a00 */
[----:B------:R-:W-:Y:S02]  /*2a70*/  LEA.HI.X.SX32 R251, R37, R0, 0x1, P0 ;  /* 0x0000000025fb7211 */ /* 0x000fe400000f0eff */
[-C--:B------:R-:W-:Y:S02]  /*2a80*/  LEA R244, P0, R23, R122.reuse, 0x1 ;  /* 0x0000007a17f47211 */ /* 0x080fe400078008ff */
[-C--:B------:R-:W-:Y:S02]  /*2a90*/  LEA R224, P2, R17, R122.reuse, 0x1 ;  /* 0x0000007a11e07211 */ /* 0x080fe400078408ff */
[----:B------:R-:W-:Y:S01]  /*2aa0*/  LEA R248, P1, R39, R122, 0x1 ;  /* 0x0000007a27f87211 */ /* 0x000fe200078208ff */
[----:B0-----:R-:W-:Y:S01]  /*2ab0*/  IMAD R11, R2, 0x2, R31 ;  /* 0x00000002020b7824 */ /* 0x001fe200078e021f */
[----:B------:R-:W-:-:S02]  /*2ac0*/  LEA.HI.X.SX32 R245, R23, R0, 0x1, P0 ;  /* 0x0000000017f57211 */ /* 0x000fc400000f0eff */
[----:B------:R-:W-:Y:S01]  /*2ad0*/  LEA.HI.X.SX32 R225, R17, R0, 0x1, P2 ;  /* 0x0000000011e17211 */ /* 0x000fe200010f0eff */
[C---:B------:R-:W-:Y:S01]  /*2ae0*/  IMAD R19, R2.reuse, 0x2, R11 ;  /* 0x0000000202137824 */ /* 0x040fe200078e020b */
[----:B------:R-:W-:Y:S02]  /*2af0*/  LEA R220, P0, R5, R122, 0x1 ;  /* 0x0000007a05dc7211 */ /* 0x000fe400078008ff */
[----:B------:R-:W-:Y:S01]  /*2b00*/  LEA.HI.X.SX32 R249, R39, R0, 0x1, P1 ;  /* 0x0000000027f97211 */ /* 0x000fe200008f0eff */
[C---:B------:R-:W-:Y:S01]  /*2b10*/  IMAD R33, R2.reuse, 0x2, R19 ;  /* 0x0000000202217824 */ /* 0x040fe200078e0213 */
[----:B------:R-:W-:Y:S02]  /*2b20*/  LEA R242, P1, R9, R122, 0x1 ;  /* 0x0000007a09f27211 */ /* 0x000fe400078208ff */
[-C--:B------:R-:W-:Y:S01]  /*2b30*/  LEA.HI.X.SX32 R221, R5, R0.reuse, 0x1, P0 ;  /* 0x0000000005dd7211 */ /* 0x080fe200000f0eff */
[----:B-1----:R-:W-:Y:S01]  /*2b40*/  IMAD R7, R2, 0x2, R33 ;  /* 0x0000000202077824 */ /* 0x002fe200078e0221 */
[----:B------:R-:W-:-:S02]  /*2b50*/  LEA.HI.X.SX32 R243, R9, R0, 0x1, P1 ;  /* 0x0000000009f37211 */ /* 0x000fc400008f0eff */
[-C--:B------:R-:W-:Y:S01]  /*2b60*/  LEA R216, P1, R13, R122.reuse, 0x1 ;  /* 0x0000007a0dd87211 */ /* 0x080fe200078208ff */
[C---:B------:R-:W-:Y:S01]  /*2b70*/  IMAD R15, R2.reuse, 0x2, R7 ;  /* 0x00000002020f7824 */ /* 0x040fe200078e0207 */
[-C--:B------:R-:W-:Y:S02]  /*2b80*/  LEA R210, P0, R21, R122.reuse, 0x1 ;  /* 0x0000007a15d27211 */ /* 0x080fe400078008ff */
[----:B------:R-:W-:Y:S01]  /*2b90*/  LEA R212, P2, R3, R122, 0x1 ;  /* 0x0000007a03d47211 */ /* 0x000fe200078408ff */
[C---:B------:R-:W-:Y:S01]  /*2ba0*/  IMAD R17, R2.reuse, 0x2, R15 ;  /* 0x0000000202117824 */ /* 0x040fe200078e020f */
[-C--:B------:R-:W-:Y:S02]  /*2bb0*/  LEA.HI.X.SX32 R217, R13, R0.reuse, 0x1, P1 ;  /* 0x000000000dd97211 */ /* 0x080fe400008f0eff */
[----:B------:R-:W-:Y:S01]  /*2bc0*/  LEA.HI.X.SX32 R211, R21, R0, 0x1, P0 ;  /* 0x0000000015d37211 */ /* 0x000fe200000f0eff */
[----:B------:R-:W-:Y:S01]  /*2bd0*/  IMAD R5, R2, 0x2, R17 ;  /* 0x0000000202057824 */ /* 0x000fe200078e0211 */
[----:B------:R-:W-:-:S02]  /*2be0*/  LEA R200, P0, R27, R122, 0x1 ;  /* 0x0000007a1bc87211 */ /* 0x000fc400078008ff */
[----:B------:R-:W-:Y:S01]  /*2bf0*/  LEA.HI.X.SX32 R213, R3, R0, 0x1, P2 ;  /* 0x0000000003d57211 */ /* 0x000fe200010f0eff */
[C---:B------:R-:W-:Y:S01]  /*2c00*/  IMAD R9, R2.reuse, 0x2, R5 ;  /* 0x0000000202097824 */ /* 0x040fe200078e0205 */
[----:B------:R-:W-:Y:S02]  /*2c10*/  LEA R208, P1, R25, R122, 0x1 ;  /* 0x0000007a19d07211 */ /* 0x000fe400078208ff */
[-C--:B------:R-:W-:Y:S01]  /*2c20*/  LEA.HI.X.SX32 R201, R27, R0.reuse, 0x1, P0 ;  /* 0x000000001bc97211 */ /* 0x080fe200000f0eff */
[C---:B------:R-:W-:Y:S01]  /*2c30*/  IMAD R13, R2.reuse, 0x2, R9 ;  /* 0x00000002020d7824 */ /* 0x040fe200078e0209 */
[----:B------:R-:W-:Y:S02]  /*2c40*/  LEA.HI.X.SX32 R209, R25, R0, 0x1, P1 ;  /* 0x0000000019d17211 */ /* 0x000fe400008f0eff */
[-C--:B------:R-:W-:Y:S01]  /*2c50*/  LEA R188, P0, R11, R122.reuse, 0x1 ;  /* 0x0000007a0bbc7211 */ /* 0x080fe200078008ff */
[----:B------:R-:W-:Y:S01]  /*2c60*/  IMAD R3, R2, 0x2, R13 ;  /* 0x0000000202037824 */ /* 0x000fe200078e020d */
[----:B------:R-:W-:-:S02]  /*2c70*/  LEA R196, P1, R41, R122, 0x1 ;  /* 0x0000007a29c47211 */ /* 0x000fc400078208ff */
[-C--:B------:R-:W-:Y:S01]  /*2c80*/  LEA.HI.X.SX32 R189, R11, R0.reuse, 0x1, P0 ;  /* 0x000000000bbd7211 */ /* 0x080fe200000f0eff */
[C---:B------:R-:W-:Y:S01]  /*2c90*/  IMAD R10, R2.reuse, 0x2, R3 ;  /* 0x00000002020a7824 */ /* 0x040fe200078e0203 */
[----:B------:R-:W-:Y:S02]  /*2ca0*/  LEA.HI.X.SX32 R197, R41, R0, 0x1, P1 ;  /* 0x0000000029c57211 */ /* 0x000fe400008f0eff */
[-C--:B------:R-:W-:Y:S01]  /*2cb0*/  LEA R204, P2, R29, R122.reuse, 0x1 ;  /* 0x0000007a1dcc7211 */ /* 0x080fe200078408ff */
[C---:B------:R-:W-:Y:S01]  /*2cc0*/  IMAD R11, R2.reuse, 0x2, R10 ;  /* 0x00000002020b7824 */ /* 0x040fe200078e020a */
[-C--:B------:R-:W-:Y:S02]  /*2cd0*/  LEA R184, P1, R19, R122.reuse, 0x1 ;  /* 0x0000007a13b87211 */ /* 0x080fe400078208ff */
[----:B------:R-:W-:Y:S01]  /*2ce0*/  LEA R176, P0, R7, R122, 0x1 ;  /* 0x0000007a07b07211 */ /* 0x000fe200078008ff */
[----:B------:R-:W-:Y:S01]  /*2cf0*/  IMAD R8, R2, 0x2, R11 ;  /* 0x0000000202087824 */ /* 0x000fe200078e020b */
[----:B------:R-:W-:-:S02]  /*2d00*/  LEA.HI.X.SX32 R205, R29, R0, 0x1, P2 ;  /* 0x000000001dcd7211 */ /* 0x000fc400010f0eff */
[----:B------:R-:W-:Y:S02]  /*2d10*/  LEA.HI.X.SX32 R185, R19, R0, 0x1, P1 ;  /* 0x0000000013b97211 */ /* 0x000fe400008f0eff */
[-C--:B------:R-:W-:Y:S02]  /*2d20*/  LEA R192, P2, R31, R122.reuse, 0x1 ;  /* 0x0000007a1fc07211 */ /* 0x080fe400078408ff */
[----:B------:R-:W-:Y:S02]  /*2d30*/  LEA R156, P1, R15, R122, 0x1 ;  /* 0x0000007a0f9c7211 */ /* 0x000fe400078208ff */
[-C--:B------:R-:W-:Y:S01]  /*2d40*/  LEA.HI.X.SX32 R177, R7, R0.reuse, 0x1, P0 ;  /* 0x0000000007b17211 */ /* 0x080fe200000f0eff */
[C---:B------:R-:W-:Y:S01]  /*2d50*/  IMAD R7, R2.reuse, 0x2, R8 ;  /* 0x0000000202077824 */ /* 0x040fe200078e0208 */
[-C--:B------:R-:W-:Y:S02]  /*2d60*/  LEA.HI.X.SX32 R193, R31, R0.reuse, 0x1, P2 ;  /* 0x000000001fc17211 */ /* 0x080fe400010f0eff */
[----:B------:R-:W-:Y:S01]  /*2d70*/  LEA.HI.X.SX32 R157, R15, R0, 0x1, P1 ;  /* 0x000000000f9d7211 */ /* 0x000fe200008f0eff */
[----:B------:R-:W-:Y:S01]  /*2d80*/  IMAD R6, R2, 0x2, R7 ;  /* 0x0000000202067824 */ /* 0x000fe200078e0207 */
[----:B------:R-:W-:-:S02]  /*2d90*/  LEA R180, P2, R33, R122, 0x1 ;  /* 0x0000007a21b47211 */ /* 0x000fc400078408ff */
[-C--:B------:R-:W-:Y:S02]  /*2da0*/  LEA R150, P1, R9, R122.reuse, 0x1 ;  /* 0x0000007a09967211 */ /* 0x080fe400078208ff */
[----:B------:R-:W-:Y:S02]  /*2db0*/  LEA R152, P0, R5, R122, 0x1 ;  /* 0x0000007a05987211 */ /* 0x000fe400078008ff */
[-C--:B------:R-:W-:Y:S02]  /*2dc0*/  LEA.HI.X.SX32 R181, R33, R0.reuse, 0x1, P2 ;  /* 0x0000000021b57211 */ /* 0x080fe400010f0eff */
[----:B------:R-:W-:Y:S01]  /*2dd0*/  LEA.HI.X.SX32 R151, R9, R0, 0x1, P1 ;  /* 0x0000000009977211 */ /* 0x000fe200008f0eff */
[C---:B------:R-:W-:Y:S01]  /*2de0*/  IMAD R9, R2.reuse, 0x2, R6 ;  /* 0x0000000202097824 */ /* 0x040fe200078e0206 */
[----:B------:R-:W-:Y:S02]  /*2df0*/  LEA R154, P2, R17, R122, 0x1 ;  /* 0x0000007a119a7211 */ /* 0x000fe400078408ff */
[----:B------:R-:W-:Y:S01]  /*2e00*/  LEA.HI.X.SX32 R153, R5, R0, 0x1, P0 ;  /* 0x0000000005997211 */ /* 0x000fe200000f0eff */
[----:B------:R-:W-:Y:S01]  /*2e10*/  IMAD R5, R2, 0x2, R9 ;  /* 0x0000000202057824 */ /* 0x000fe200078e0209 */
[----:B------:R-:W-:-:S02]  /*2e20*/  LEA R146, P0, R3, R122, 0x1 ;  /* 0x0000007a03927211 */ /* 0x000fc400078008ff */
[----:B------:R-:W-:Y:S02]  /*2e30*/  LEA.HI.X.SX32 R155, R17, R0, 0x1, P2 ;  /* 0x00000000119b7211 */ /* 0x000fe400010f0eff */
[-C--:B------:R-:W-:Y:S02]  /*2e40*/  LEA R148, P2, R13, R122.reuse, 0x1 ;  /* 0x0000007a0d947211 */ /* 0x080fe400078408ff */
[----:B------:R-:W-:Y:S02]  /*2e50*/  LEA R144, P1, R10, R122, 0x1 ;  /* 0x0000007a0a907211 */ /* 0x000fe400078208ff */
[-C--:B------:R-:W-:Y:S01]  /*2e60*/  LEA.HI.X.SX32 R147, R3, R0.reuse, 0x1, P0 ;  /* 0x0000000003937211 */ /* 0x080fe200000f0eff */
[----:B------:R-:W-:Y:S01]  /*2e70*/  IMAD R3, R2, 0x2, R5 ;  /* 0x0000000202037824 */ /* 0x000fe200078e0205 */
[----:B------:R-:W-:Y:S02]  /*2e80*/  LEA.HI.X.SX32 R149, R13, R0, 0x1, P2 ;  /* 0x000000000d957211 */ /* 0x000fe400010f0eff */
[----:B------:R-:W-:-:S02]  /*2e90*/  LEA R142, P2, R11, R122, 0x1 ;  /* 0x0000007a0b8e7211 */ /* 0x000fc400078408ff */
[----:B------:R-:W-:Y:S01]  /*2ea0*/  LEA.HI.X.SX32 R145, R10, R0, 0x1, P1 ;  /* 0x000000000a917211 */ /* 0x000fe200008f0eff */
[----:B------:R-:W-:Y:S01]  /*2eb0*/  IMAD R10, R2, 0x2, R3 ;  /* 0x00000002020a7824 */ /* 0x000fe200078e0203 */
[----:B------:R-:W-:Y:S02]  /*2ec0*/  LEA R138, P1, R7, R122, 0x1 ;  /* 0x0000007a078a7211 */ /* 0x000fe400078208ff */
[----:B------:R-:W-:Y:S02]  /*2ed0*/  LEA.HI.X.SX32 R143, R11, R0, 0x1, P2 ;  /* 0x000000000b8f7211 */ /* 0x000fe400010f0eff */
[----:B------:R-:W-:Y:S02]  /*2ee0*/  LEA R136, P2, R6, R122, 0x1 ;  /* 0x0000007a06887211 */ /* 0x000fe400078408ff */
[----:B------:R-:W-:Y:S01]  /*2ef0*/  LEA.HI.X.SX32 R139, R7, R0, 0x1, P1 ;  /* 0x00000000078b7211 */ /* 0x000fe200008f0eff */
[----:B------:R-:W-:Y:S01]  /*2f00*/  IMAD R7, R2, 0x2, R10 ;  /* 0x0000000202077824 */ /* 0x000fe200078e020a */
[----:B------:R-:W-:-:S02]  /*2f10*/  LEA R140, P0, R8, R122, 0x1 ;  /* 0x0000007a088c7211 */ /* 0x000fc400078008ff */
[-C--:B------:R-:W-:Y:S01]  /*2f20*/  LEA.HI.X.SX32 R137, R6, R0.reuse, 0x1, P2 ;  /* 0x0000000006897211 */ /* 0x080fe200010f0eff */
[----:B------:R-:W-:Y:S01]  /*2f30*/  IMAD R6, R2, 0x2, R7 ;  /* 0x0000000202067824 */ /* 0x000fe200078e0207 */
[----:B------:R-:W-:Y:S02]  /*2f40*/  LEA.HI.X.SX32 R141, R8, R0, 0x1, P0 ;  /* 0x00000000088d7211 */ /* 0x000fe400000f0eff */
[-C--:B------:R-:W-:Y:S01]  /*2f50*/  LEA R134, P0, R9, R122.reuse, 0x1 ;  /* 0x0000007a09867211 */ /* 0x080fe200078008ff */
[----:B------:R-:W-:Y:S01]  /*2f60*/  IMAD R2, R2, 0x2, R6 ;  /* 0x0000000202027824 */ /* 0x000fe200078e0206 */
[-C--:B------:R-:W-:Y:S02]  /*2f70*/  LEA R132, P1, R5, R122.reuse, 0x1 ;  /* 0x0000007a05847211 */ /* 0x080fe400078208ff */
[----:B------:R-:W-:Y:S02]  /*2f80*/  LEA R130, P2, R3, R122, 0x1 ;  /* 0x0000007a03827211 */ /* 0x000fe400078408ff */
[----:B------:R-:W-:-:S02]  /*2f90*/  LEA.HI.X.SX32 R135, R9, R0, 0x1, P0 ;  /* 0x0000000009877211 */ /* 0x000fc400000f0eff */
[-C--:B------:R-:W-:Y:S01]  /*2fa0*/  LEA.HI.X.SX32 R133, R5, R0.reuse, 0x1, P1 ;  /* 0x0000000005857211 */ /* 0x080fe200008f0eff */
[----:B------:R-:W-:Y:S01]  /*2fb0*/  IMAD.MOV.U32 R5, RZ, RZ, 0x3f800000 ;  /* 0x3f800000ff057424 */ /* 0x000fe200078e00ff */
[----:B------:R-:W-:Y:S02]  /*2fc0*/  LEA.HI.X.SX32 R131, R3, R0, 0x1, P2 ;  /* 0x0000000003837211 */ /* 0x000fe400010f0eff */
[-C--:B------:R-:W-:Y:S02]  /*2fd0*/  LEA R128, P0, R10, R122.reuse, 0x1 ;  /* 0x0000007a0a807211 */ /* 0x080fe400078008ff */
[-C--:B------:R-:W-:Y:S02]  /*2fe0*/  LEA R126, P1, R7, R122.reuse, 0x1 ;  /* 0x0000007a077e7211 */ /* 0x080fe400078208ff */
[-C--:B------:R-:W-:Y:S02]  /*2ff0*/  LEA R124, P2, R6, R122.reuse, 0x1 ;  /* 0x0000007a067c7211 */ /* 0x080fe400078408ff */
[----:B------:R-:W-:-:S02]  /*3000*/  LEA R122, P3, R2, R122, 0x1 ;  /* 0x0000007a027a7211 */ /* 0x000fc400078608ff */
[-C--:B------:R-:W-:Y:S01]  /*3010*/  LEA.HI.X.SX32 R129, R10, R0.reuse, 0x1, P0 ;  /* 0x000000000a817211 */ /* 0x080fe200000f0eff */
[----:B------:R-:W-:Y:S01]  /*3020*/  IMAD.MOV.U32 R10, RZ, RZ, -0x800000 ;  /* 0xff800000ff0a7424 */ /* 0x000fe200078e00ff */
[-C--:B------:R-:W-:Y:S02]  /*3030*/  LEA.HI.X.SX32 R127, R7, R0.reuse, 0x1, P1 ;  /* 0x00000000077f7211 */ /* 0x080fe400008f0eff */
[-C--:B------:R-:W-:Y:S01]  /*3040*/  LEA.HI.X.SX32 R125, R6, R0.reuse, 0x1, P2 ;  /* 0x00000000067d7211 */ /* 0x080fe200010f0eff */
[----:B------:R-:W-:Y:S01]  /*3050*/  IMAD.MOV.U32 R6, RZ, RZ, 0x3f800000 ;  /* 0x3f800000ff067424 */ /* 0x000fe200078e00ff */
[----:B------:R-:W-:Y:S01]  /*3060*/  LEA.HI.X.SX32 R123, R2, R0, 0x1, P3 ;  /* 0x00000000027b7211 */ /* 0x000fe200018f0eff */
[----:B------:R-:W-:Y:S01]  /*3070*/  IMAD.MOV.U32 R0, RZ, RZ, -0x800000 ;  /* 0xff800000ff007424 */ /* 0x000fe200078e00ff */
[----:B------:R-:W-:-:S07]  /*3080*/  CS2R R2, SRZ ;  /* 0x0000000000027805 */ /* 0x000fce000001ff00 */
.L_x_1:
[----:B------:R-:W2:Y:S04]  /*3090*/  LDL.64 R20, [R1+0x2d0] ;  /* 0x0002d00001147983 */ /* 0x000ea80000100a00 */
[----:B------:R-:W3:Y:S04]  /*30a0*/  LDL.64 R170, [R1+0x2c0] ;  /* 0x0002c00001aa7983 */ /* 0x000ee80000100a00 */
[----:B------:R-:W4:Y:S04]  /*30b0*/  LDL.64 R168, [R1+0x2b8] ;  /* 0x0002b80001a87983 */ /* 0x000f280000100a00 */
[----:B------:R-:W5:Y:S04]  /*30c0*/  LDL.64 R166, [R1+0x2b0] ;  /* 0x0002b00001a67983 */ /* 0x000f680000100a00 */
        /* <DEDUP_REMOVED lines=14> */
[----:B------:R-:W5:Y:S01]  /*31b0*/  LDL.64 R194, [R1+0x108] ;  /* 0x0001080001c27983 */ /* 0x000f620000100a00 */
[----:B------:R-:W-:Y:S01]  /*31c0*/  R2UR UR6, R252 ;  /* 0x00000000fc0672ca */ /* 0x000fe200000e0000 */
[----:B------:R-:W-:Y:S01]  /*31d0*/  UMOV UR59, 0x40000040 ;  /* 0x40000040003b7882 */ /* 0x000fe20000000000 */
[----:B------:R-:W-:-:S02]  /*31e0*/  MOV R13, UR47 ;  /* 0x0000002f000d7c02 */ /* 0x000fc40008000f00 */
[----:B------:R-:W-:Y:S01]  /*31f0*/  MOV R16, UR46 ;  /* 0x0000002e00107c02 */ /* 0x000fe20008000f00 */
[----:B------:R-:W-:Y:S01]  /*3200*/  UMOV UR44, UR56 ;  /* 0x00000038002c7c82 */ /* 0x000fe20008000000 */
[----:B------:R-:W-:Y:S01]  /*3210*/  UMOV UR45, UR57 ;  /* 0x00000039002d7c82 */ /* 0x000fe20008000000 */
[----:B------:R-:W-:Y:S02]  /*3220*/  MOV R14, UR51 ;  /* 0x00000033000e7c02 */ /* 0x000fe40008000f00 */
[----:B------:R-:W-:Y:S01]  /*3230*/  MOV R17, UR50 ;  /* 0x0000003200117c02 */ /* 0x000fe20008000f00 */
[----:B------:R-:W-:Y:S01]  /*3240*/  UMOV UR48, UR8 ;  /* 0x0000000800307c82 */ /* 0x000fe20008000000 */
[----:B------:R-:W-:Y:S01]  /*3250*/  UMOV UR49, UR9 ;  /* 0x0000000900317c82 */ /* 0x000fe20008000000 */
[----:B------:R-:W-:Y:S02]  /*3260*/  MOV R18, UR55 ;  /* 0x0000003700127c02 */ /* 0x000fe40008000f00 */
[----:B------:R-:W-:Y:S01]  /*3270*/  MOV R15, UR54 ;  /* 0x00000036000f7c02 */ /* 0x000fe20008000f00 */
[----:B------:R-:W-:Y:S01]  /*3280*/  UMOV UR52, UR12 ;  /* 0x0000000c00347c82 */ /* 0x000fe20008000000 */
[----:B------:R-:W-:Y:S01]  /*3290*/  UMOV UR53, UR13 ;  /* 0x0000000d00357c82 */ /* 0x000fe20008000000 */
[----:B------:R-:W-:Y:S01]  /*32a0*/  UMOV UR36, UR16 ;  /* 0x0000001000247c82 */ /* 0x000fe20008000000 */
[----:B------:R-:W-:Y:S01]  /*32b0*/  UMOV UR37, UR17 ;  /* 0x0000001100257c82 */ /* 0x000fe20008000000 */
[----:B------:R-:W-:Y:S01]  /*32c0*/  UMOV UR40, UR20 ;  /* 0x0000001400287c82 */ /* 0x000fe20008000000 */
[----:B------:R-:W-:Y:S01]  /*32d0*/  UMOV UR41, UR21 ;  /* 0x0000001500297c82 */ /* 0x000fe20008000000 */
        /* <DEDUP_REMOVED lines=8> */
[----:B--2---:R-:W-:-:S04]  /*3360*/  IMAD.WIDE R20, R2, 0x2, R20 ;  /* 0x0000000202147825 */ /* 0x004fc800078e0214 */
[C---:B---3--:R-:W-:Y:S01]  /*3370*/  IMAD.WIDE R34, R2.reuse, 0x2, R170 ;  /* 0x0000000202227825 */ /* 0x048fe200078e02aa */
[----:B------:R0:W2:Y:S03]  /*3380*/  LDG.E.U16 R7, desc[UR60][R20.64] ;  /* 0x0000003c14077981 */ /* 0x0000a6000c1e1500 */
[C---:B----4-:R-:W-:Y:S01]  /*3390*/  IMAD.WIDE R26, R2.reuse, 0x2, R168 ;  /* 0x00000002021a7825 */ /* 0x050fe200078e02a8 */
[----:B------:R-:W3:Y:S04]  /*33a0*/  LDL.64 R170, [R1+0x258] ;  /* 0x0002580001aa7983 */ /* 0x000ee80000100a00 */
[----:B------:R-:W4:Y:S01]  /*33b0*/  LDL.64 R168, [R1+0x250] ;  /* 0x0002500001a87983 */ /* 0x000f220000100a00 */
[----:B-----5:R-:W-:-:S03]  /*33c0*/  IMAD.WIDE R44, R2, 0x2, R166 ;  /* 0x00000002022c7825 */ /* 0x020fc600078e02a6 */
[----:B------:R-:W5:Y:S01]  /*33d0*/  LDL.64 R166, [R1+0x248] ;  /* 0x0002480001a67983 */ /* 0x000f620000100a00 */
[----:B------:R-:W-:-:S03]  /*33e0*/  IMAD.WIDE R8, R2, 0x2, R8 ;  /* 0x0000000202087825 */ /* 0x000fc600078e0208 */
[----:B------:R-:W2:Y:S01]  /*33f0*/  LDG.E.U16 R44, desc[UR60][R44.64] ;  /* 0x0000003c2c2c7981 */ /* 0x000ea2000c1e1500 */
[----:B------:R-:W-:-:S03]  /*3400*/  IMAD.WIDE R22, R2, 0x2, R22 ;  /* 0x0000000202167825 */ /* 0x000fc600078e0216 */
[----:B------:R1:W2:Y:S01]  /*3410*/  LDG.E.U16 R41, desc[UR60][R8.64] ;  /* 0x0000003c08297981 */ /* 0x0002a2000c1e1500 */
[----:B0-----:R-:W-:-:S03]  /*3420*/  IMAD.WIDE R20, R2, 0x2, R164 ;  /* 0x0000000202147825 */ /* 0x001fc600078e02a4 */
[----:B------:R-:W2:Y:S01]  /*3430*/  LDL.64 R164, [R1+0x238] ;  /* 0x0002380001a47983 */ /* 0x000ea20000100a00 */
[----:B------:R-:W-:-:S03]  /*3440*/  IMAD.WIDE R46, R2, 0x2, R160 ;  /* 0x00000002022e7825 */ /* 0x000fc600078e02a0 */
[----:B------:R0:W2:Y:S01]  /*3450*/  LDG.E.U16 R37, desc[UR60][R22.64] ;  /* 0x0000003c16257981 */ /* 0x0000a2000c1e1500 */
[----:B-1----:R-:W-:-:S03]  /*3460*/  IMAD.WIDE R8, R2, 0x2, R162 ;  /* 0x0000000202087825 */ /* 0x002fc600078e02a2 */
[----:B------:R1:W2:Y:S04]  /*3470*/  LDG.E.U16 R33, desc[UR60][R20.64] ;  /* 0x0000003c14217981 */ /* 0x0002a8000c1e1500 */
[----:B------:R-:W2:Y:S01]  /*3480*/  LDL.64 R162, [R1+0x230] ;  /* 0x0002300001a27983 */ /* 0x000ea20000100a00 */
[----:B0-----:R-:W-:-:S03]  /*3490*/  IMAD.WIDE R22, R2, 0x2, R158 ;  /* 0x0000000202167825 */ /* 0x001fc600078e029e */
[----:B------:R-:W2:Y:S01]  /*34a0*/  LDL.64 R160, [R1+0x228] ;  /* 0x0002280001a07983 */ /* 0x000ea20000100a00 */
[----:B-1----:R-:W-:-:S03]  /*34b0*/  IMAD.WIDE R20, R2, 0x2, R120 ;  /* 0x0000000202147825 */ /* 0x002fc600078e0278 */
[----:B------:R-:W2:Y:S04]  /*34c0*/  LDL.64 R158, [R1+0x220] ;  /* 0x00022000019e7983 */ /* 0x000ea80000100a00 */
[----:B------:R-:W2:Y:S01]  /*34d0*/  LDL.64 R120, [R1+0x218] ;  /* 0x0002180001787983 */ /* 0x000ea20000100a00 */
[----:B------:R-:W-:-:S03]  /*34e0*/  IMAD.WIDE R28, R2, 0x2, R182 ;  /* 0x00000002021c7825 */ /* 0x000fc600078e02b6 */
[----:B------:R0:W2:Y:S04]  /*34f0*/  LDG.E.U16 R25, desc[UR60][R8.64] ;  /* 0x0000003c08197981 */ /* 0x0000a8000c1e1500 */
[----:B------:R-:W2:Y:S01]  /*3500*/  LDG.E.U16 R24, desc[UR60][R22.64] ;  /* 0x0000003c16187981 */ /* 0x000ea2000c1e1500 */
[----:B------:R-:W-:-:S03]  /*3510*/  IMAD.WIDE R30, R2, 0x2, R186 ;  /* 0x00000002021e7825 */ /* 0x000fc600078e02ba */
[----:B------:R-:W2:Y:S01]  /*3520*/  LDG.E.U16 R46, desc[UR60][R46.64] ;  /* 0x0000003c2e2e7981 */ /* 0x000ea2000c1e1500 */
[----:B0-----:R-:W-:-:S03]  /*3530*/  IMAD.WIDE R8, R2, 0x2, R174 ;  /* 0x0000000202087825 */ /* 0x001fc600078e02ae */
[----:B------:R-:W2:Y:S04]  /*3540*/  LDL.64 R174, [R1+0x210] ;  /* 0x0002100001ae7983 */ /* 0x000ea80000100a00 */
[----:B------:R0:W2:Y:S04]  /*3550*/  LDG.E.U16 R32, desc[UR60][R28.64] ;  /* 0x0000003c1c207981 */ /* 0x0000a8000c1e1500 */
[----:B------:R-:W2:Y:S04]  /*3560*/  LDG.E.U16 R47, desc[UR60][R20.64] ;  /* 0x0000003c142f7981 */ /* 0x000ea8000c1e1500 */
[----:B------:R1:W2:Y:S01]  /*3570*/  LDG.E.U16 R43, desc[UR60][R8.64] ;  /* 0x0000003c082b7981 */ /* 0x0002a2000c1e1500 */
[----:B0-----:R-:W-:-:S03]  /*3580*/  IMAD.WIDE R28, R2, 0x2, R172 ;  /* 0x00000002021c7825 */ /* 0x001fc600078e02ac */
[----:B------:R-:W2:Y:S04]  /*3590*/  LDL.64 R172, [R1+0x208] ;  /* 0x0002080001ac7983 */ /* 0x000ea80000100a00 */
[----:B------:R-:W2:Y:S01]  /*35a0*/  LDL.64 R186, [R1+0x1e0] ;  /* 0x0001e00001ba7983 */ /* 0x000ea20000100a00 */
[----:B-1----:R-:W-:-:S03]  /*35b0*/  IMAD.WIDE R8, R2, 0x2, R178 ;  /* 0x0000000202087825 */ /* 0x002fc600078e02b2 */
[----:B------:R-:W2:Y:S04]  /*35c0*/  LDL.64 R178, [R1+0x1c8] ;  /* 0x0001c80001b27983 */ /* 0x000ea80000100a00 */
[----:B------:R-:W2:Y:S04]  /*35d0*/  LDG.E.U16 R40, desc[UR60][R30.64] ;  /* 0x0000003c1e287981 */ /* 0x000ea8000c1e1500 */
[----:B------:R-:W2:Y:S01]  /*35e0*/  LDL.64 R182, [R1+0x1d8] ;  /* 0x0001d80001b67983 */ /* 0x000ea20000100a00 */
[----:B------:R-:W-:-:S03]  /*35f0*/  IMAD.WIDE R58, R2, 0x2, R190 ;  /* 0x00000002023a7825 */ /* 0x000fc600078e02be */
[----:B------:R-:W2:Y:S04]  /*3600*/  LDL.64 R190, [R1+0xe8] ;  /* 0x0000e80001be7983 */ /* 0x000ea80000100a00 */
[----:B------:R-:W2:Y:S04]  /*3610*/  LDG.E.U16 R31, desc[UR60][R28.64] ;  /* 0x0000003c1c1f7981 */ /* 0x000ea8000c1e1500 */
[----:B------:R0:W2:Y:S04]  /*3620*/  LDG.E.U16 R30, desc[UR60][R8.64] ;  /* 0x0000003c081e7981 */ /* 0x0000a8000c1e1500 */
[----:B------:R-:W2:Y:S04]  /*3630*/  LDG.E.U16 R26, desc[UR60][R26.64] ;  /* 0x0000003c1a1a7981 */ /* 0x000ea8000c1e1500 */
[----:B------:R-:W2:Y:S01]  /*3640*/  LDG.E.U16 R34, desc[UR60][R34.64] ;  /* 0x0000003c22227981 */ /* 0x000ea2000c1e1500 */
[----:B---3--:R-:W-:-:S03]  /*3650*/  IMAD.WIDE R22, R2, 0x2, R170 ;  /* 0x0000000202167825 */ /* 0x008fc600078e02aa */
[----:B------:R-:W3:Y:S01]  /*3660*/  LDL.64 R170, [R1+0x200] ;  /* 0x0002000001aa7983 */ /* 0x000ee20000100a00 */
[----:B----4-:R-:W-:-:S03]  /*3670*/  IMAD.WIDE R48, R2, 0x2, R168 ;  /* 0x0000000202307825 */ /* 0x010fc600078e02a8 */
[----:B------:R-:W4:Y:S01]  /*3680*/  LDL.64 R168, [R1+0x1f8] ;  /* 0x0001f80001a87983 */ /* 0x000f220000100a00 */
[----:B-----5:R-:W-:-:S03]  /*3690*/  IMAD.WIDE R20, R2, 0x2, R166 ;  /* 0x0000000202147825 */ /* 0x020fc600078e02a6 */
[----:B------:R-:W5:Y:S04]  /*36a0*/  LDL.64 R166, [R1+0x1f0] ;  /* 0x0001f00001a67983 */ /* 0x000f680000100a00 */
[----:B------:R1:W5:Y:S04]  /*36b0*/  LDG.E.U16 R42, desc[UR60][R20.64] ;  /* 0x0000003c142a7981 */ /* 0x000368000c1e1500 */
[----:B------:R-:W5:Y:S01]  /*36c0*/  LDG.E.U16 R23, desc[UR60][R22.64] ;  /* 0x0000003c16177981 */ /* 0x000f62000c1e1500 */
[----:B--2---:R-:W-:-:S03]  /*36d0*/  IMAD.WIDE R50, R2, 0x2, R164 ;  /* 0x0000000202327825 */ /* 0x004fc600078e02a4 */
[----:B------:R-:W2:Y:S04]  /*36e0*/  LDL.64 R164, [R1+0x1d0] ;  /* 0x0001d00001a47983 */ /* 0x000ea80000100a00 */
[----:B------:R-:W2:Y:S04]  /*36f0*/  LDG.E.U16 R48, desc[UR60][R48.64] ;  /* 0x0000003c30307981 */ /* 0x000ea8000c1e1500 */
[----:B------:R-:W2:Y:S01]  /*3700*/  LDG.E.U16 R22, desc[UR60][R50.64] ;  /* 0x0000003c32167981 */ /* 0x000ea2000c1e1500 */
[----:B------:R-:W-:-:S03]  /*3710*/  IMAD.WIDE R38, R2, 0x2, R162 ;  /* 0x0000000202267825 */ /* 0x000fc600078e02a2 */
[----:B------:R-:W2:Y:S01]  /*3720*/  LDL.64 R162, [R1+0x1c0] ;  /* 0x0001c00001a27983 */ /* 0x000ea20000100a00 */
[----:B0-----:R-:W-:-:S03]  /*3730*/  IMAD.WIDE R8, R2, 0x2, R160 ;  /* 0x0000000202087825 */ /* 0x001fc600078e02a0 */
[----:B------:R-:W2:Y:S01]  /*3740*/  LDL.64 R160, [R1+0x1b8] ;  /* 0x0001b80001a07983 */ /* 0x000ea20000100a00 */
[----:B------:R-:W-:-:S03]  /*3750*/  IMAD.WIDE R28, R2, 0x2, R158 ;  /* 0x00000002021c7825 */ /* 0x000fc600078e029e */
[----:B------:R-:W2:Y:S01]  /*3760*/  LDL.64 R158, [R1+0x1b0] ;  /* 0x0001b000019e7983 */ /* 0x000ea20000100a00 */
[----:B-1----:R-:W-:-:S03]  /*3770*/  IMAD.WIDE R20, R2, 0x2, R120 ;  /* 0x0000000202147825 */ /* 0x002fc600078e0278 */
[----:B------:R-:W2:Y:S04]  /*3780*/  LDL.64 R120, [R1+0x1a8] ;  /* 0x0001a80001787983 */ /* 0x000ea80000100a00 */
[----:B------:R0:W2:Y:S04]  /*3790*/  LDG.E.U16 R45, desc[UR60][R38.64] ;  /* 0x0000003c262d7981 */ /* 0x0000a8000c1e1500 */
[----:B------:R-:W2:Y:S04]  /*37a0*/  LDG.E.U16 R29, desc[UR60][R28.64] ;  /* 0x0000003c1c1d7981 */ /* 0x000ea8000c1e1500 */
[----:B------:R-:W2:Y:S01]  /*37b0*/  LDG.E.U16 R21, desc[UR60][R20.64] ;  /* 0x0000003c14157981 */ /* 0x000ea2000c1e1500 */
[----:B------:R-:W-:-:S03]  /*37c0*/  IMAD.WIDE R54, R2, 0x2, R174 ;  /* 0x0000000202367825 */ /* 0x000fc600078e02ae */
[----:B------:R-:W2:Y:S04]  /*37d0*/  LDL.64 R174, [R1+0x190] ;  /* 0x0001900001ae7983 */ /* 0x000ea80000100a00 */
[----:B------:R-:W2:Y:S04]  /*37e0*/  LDG.E.U16 R8, desc[UR60][R8.64] ;  /* 0x0000003c08087981 */ /* 0x000ea8000c1e1500 */
[----:B------:R-:W2:Y:S01]  /*37f0*/  LDG.E.U16 R49, desc[UR60][R54.64] ;  /* 0x0000003c36317981 */ /* 0x000ea2000c1e1500 */
[----:B0-----:R-:W-:-:S03]  /*3800*/  IMAD.WIDE R38, R2, 0x2, R172 ;  /* 0x0000000202267825 */ /* 0x001fc600078e02ac */
[----:B------:R-:W2:Y:S01]  /*3810*/  LDL.64 R172, [R1+0x170] ;  /* 0x0001700001ac7983 */ /* 0x000ea20000100a00 */
[----:B------:R-:W-:-:S03]  /*3820*/  IMAD.WIDE R56, R2, 0x2, R186 ;  /* 0x0000000202387825 */ /* 0x000fc600078e02ba */
[----:B------:R-:W2:Y:S04]  /*3830*/  LDG.E.U16 R39, desc[UR60][R38.64] ;  /* 0x0000003c26277981 */ /* 0x000ea8000c1e1500 */
[----:B------:R-:W2:Y:S04]  /*3840*/  LDG.E.U16 R9, desc[UR60][R56.64] ;  /* 0x0000003c38097981 */ /* 0x000ea8000c1e1500 */
[----:B------:R-:W2:Y:S04]  /*3850*/  LDL.64 R186, [R1+0x198] ;  /* 0x0001980001ba7983 */ /* 0x000ea80000100a00 */
[----:B------:R-:W2:Y:S01]  /*3860*/  LDG.E.U16 R38, desc[UR60][R58.64] ;  /* 0x0000003c3a267981 */ /* 0x000ea2000c1e1500 */
[----:B---3--:R-:W-:-:S03]  /*3870*/  IMAD.WIDE R52, R2, 0x2, R170 ;  /* 0x0000000202347825 */ /* 0x008fc600078e02aa */
[----:B------:R-:W3:Y:S01]  /*3880*/  LDL.64 R170, [R1+0x150] ;  /* 0x0001500001aa7983 */ /* 0x000ee20000100a00 */
[----:B----4-:R-:W-:-:S03]  /*3890*/  IMAD.WIDE R50, R2, 0x2, R168 ;  /* 0x0000000202327825 */ /* 0x010fc600078e02a8 */
[----:B------:R2:W4:Y:S01]  /*38a0*/  LDG.E.U16 R28, desc[UR60][R52.64] ;  /* 0x0000003c341c7981 */ /* 0x000522000c1e1500 */
[----:B-----5:R-:W-:-:S03]  /*38b0*/  IMAD.WIDE R60, R2, 0x2, R166 ;  /* 0x00000002023c7825 */ /* 0x020fc600078e02a6 */
[----:B------:R0:W5:Y:S04]  /*38c0*/  LDG.E.U16 R20, desc[UR60][R50.64] ;  /* 0x0000003c32147981 */ /* 0x000168000c1e1500 */
[----:B------:R-:W4:Y:S04]  /*38d0*/  LDL.64 R168, [R1+0x130] ;  /* 0x0001300001a87983 */ /* 0x000f280000100a00 */
[----:B------:R-:W5:Y:S01]  /*38e0*/  LDL.64 R166, [R1+0x110] ;  /* 0x0001100001a67983 */ /* 0x000f620000100a00 */
[----:B--2---:R-:W-:-:S03]  /*38f0*/  IMAD.WIDE R52, R2, 0x2, R164 ;  /* 0x0000000202347825 */ /* 0x004fc600078e02a4 */
[----:B------:R-:W2:Y:S01]  /*3900*/  LDG.E.U16 R60, desc[UR60][R60.64] ;  /* 0x0000003c3c3c7981 */ /* 0x000ea2000c1e1500 */
[----:B0-----:R-:W-:-:S03]  /*3910*/  IMAD.WIDE R50, R2, 0x2, R178 ;  /* 0x0000000202327825 */ /* 0x001fc600078e02b2 */
[----:B------:R-:W2:Y:S04]  /*3920*/  LDL.64 R164, [R1+0xf0] ;  /* 0x0000f00001a47983 */ /* 0x000ea80000100a00 */
[----:B------:R0:W2:Y:S01]  /*3930*/  LDG.E.U16 R36, desc[UR60][R50.64] ;  /* 0x0000003c32247981 */ /* 0x0000a2000c1e1500 */
[----:B------:R-:W-:-:S03]  /*3940*/  IMAD.WIDE R58, R2, 0x2, R162 ;  /* 0x00000002023a7825 */ /* 0x000fc600078e02a2 */
[----:B------:R1:W2:Y:S01]  /*3950*/  LDG.E.U16 R61, desc[UR60][R52.64] ;  /* 0x0000003c343d7981 */ /* 0x0002a2000c1e1500 */
[----:B------:R-:W-:-:S03]  /*3960*/  IMAD.WIDE R56, R2, 0x2, R160 ;  /* 0x0000000202387825 */ /* 0x000fc600078e02a0 */
[----:B------:R-:W2:Y:S01]  /*3970*/  LDL.64 R162, [R1+0x1a0] ;  /* 0x0001a00001a27983 */ /* 0x000ea20000100a00 */
[----:B0-----:R-:W-:-:S03]  /*3980*/  IMAD.WIDE R50, R2, 0x2, R158 ;  /* 0x0000000202327825 */ /* 0x001fc600078e029e */
[----:B------:R-:W2:Y:S01]  /*3990*/  LDL.64 R160, [R1+0x188] ;  /* 0x0001880001a07983 */ /* 0x000ea20000100a00 */
[----:B-1----:R-:W-:-:S03]  /*39a0*/  IMAD.WIDE R52, R2, 0x2, R120 ;  /* 0x0000000202347825 */ /* 0x002fc600078e0278 */
[----:B------:R-:W2:Y:S04]  /*39b0*/  LDL.64 R158, [R1+0x168] ;  /* 0x00016800019e7983 */ /* 0x000ea80000100a00 */
[----:B------:R-:W2:Y:S01]  /*39c0*/  LDL.64 R120, [R1+0x148] ;  /* 0x0001480001787983 */ /* 0x000ea20000100a00 */
[----:B------:R-:W-:-:S03]  /*39d0*/  IMAD.WIDE R54, R2, 0x2, R182 ;  /* 0x0000000202367825 */ /* 0x000fc600078e02b6 */
[----:B------:R-:W2:Y:S04]  /*39e0*/  LDL.64 R182, [R1+0x180] ;  /* 0x0001800001b67983 */ /* 0x000ea80000100a00 */
[----:B------:R0:W2:Y:S04]  /*39f0*/  LDG.E.U16 R19, desc[UR60][R54.64] ;  /* 0x0000003c36137981 */ /* 0x0000a8000c1e1500 */
[----:B------:R-:W2:Y:S04]  /*3a00*/  LDL.64 R178, [R1+0x160] ;  /* 0x0001600001b27983 */ /* 0x000ea80000100a00 */
[----:B------:R-:W2:Y:S01]  /*3a10*/  LDG.E.U16 R27, desc[UR60][R56.64] ;  /* 0x0000003c381b7981 */ /* 0x000ea2000c1e1500 */
[----:B0-----:R-:W-:-:S03]  /*3a20*/  IMAD.WIDE R54, R2, 0x2, R174 ;  /* 0x0000000202367825 */ /* 0x001fc600078e02ae */
[----:B------:R0:W2:Y:S04]  /*3a30*/  LDG.E.U16 R62, desc[UR60][R50.64] ;  /* 0x0000003c323e7981 */ /* 0x0000a8000c1e1500 */
[----:B------:R3:W2:Y:S04]  /*3a40*/  LDG.E.U16 R63, desc[UR60][R52.64] ;  /* 0x0000003c343f7981 */ /* 0x0006a8000c1e1500 */
[----:B------:R4:W2:Y:S01]  /*3a50*/  LDG.E.U16 R64, desc[UR60][R54.64] ;  /* 0x0000003c36407981 */ /* 0x0008a2000c1e1500 */
[----:B0-----:R-:W-:-:S03]  /*3a60*/  IMAD.WIDE R50, R2, 0x2, R172 ;  /* 0x0000000202327825 */ /* 0x001fc600078e02ac */
[----:B------:R-:W2:Y:S04]  /*3a70*/  LDL.64 R174, [R1+0x140] ;  /* 0x0001400001ae7983 */ /* 0x000ea80000100a00 */
[----:B------:R-:W2:Y:S04]  /*3a80*/  LDL.64 R172, [R1+0x120] ;  /* 0x0001200001ac7983 */ /* 0x000ea80000100a00 */
[----:B------:R2:W2:Y:S04]  /*3a90*/  LDG.E.U16 R35, desc[UR60][R58.64] ;  /* 0x0000003c3a237981 */ /* 0x0004a8000c1e1500 */
[----:B------:R0:W2:Y:S01]  /*3aa0*/  LDG.E.U16 R65, desc[UR60][R50.64] ;  /* 0x0000003c32417981 */ /* 0x0000a2000c1e1500 */
[----:B---3--:R-:W-:-:S03]  /*3ab0*/  IMAD.WIDE R52, R2, 0x2, R170 ;  /* 0x0000000202347825 */ /* 0x008fc600078e02aa */
[----:B------:R-:W3:Y:S04]  /*3ac0*/  LDL.64 R170, [R1+0x100] ;  /* 0x0001000001aa7983 */ /* 0x000ee80000100a00 */
[----:B------:R1:W3:Y:S01]  /*3ad0*/  LDG.E.U16 R66, desc[UR60][R52.64] ;  /* 0x0000003c34427981 */ /* 0x0002e2000c1e1500 */
[----:B----4-:R-:W-:-:S03]  /*3ae0*/  IMAD.WIDE R54, R2, 0x2, R168 ;  /* 0x0000000202367825 */ /* 0x010fc600078e02a8 */
[----:B------:R-:W4:Y:S01]  /*3af0*/  LDL.64 R168, [R1+0xe0] ;  /* 0x0000e00001a87983 */ /* 0x000f220000100a00 */
[----:B-----5:R-:W-:-:S03]  /*3b00*/  IMAD.WIDE R56, R2, 0x2, R166 ;  /* 0x0000000202387825 */ /* 0x020fc600078e02a6 */
[----:B------:R-:W5:Y:S04]  /*3b10*/  LDL.64 R166, [R1+0x178] ;  /* 0x0001780001a67983 */ /* 0x000f680000100a00 */
[----:B------:R1:W5:Y:S01]  /*3b20*/  LDG.E.U16 R67, desc[UR60][R54.64] ;  /* 0x0000003c36437981 */ /* 0x000362000c1e1500 */
[----:B--2---:R-:W-:-:S03]  /*3b30*/  IMAD.WIDE R58, R2, 0x2, R164 ;  /* 0x00000002023a7825 */ /* 0x004fc600078e02a4 */
[----:B------:R2:W5:Y:S04]  /*3b40*/  LDG.E.U16 R68, desc[UR60][R56.64] ;  /* 0x0000003c38447981 */ /* 0x000568000c1e1500 */
[----:B------:R-:W5:Y:S04]  /*3b50*/  LDL.64 R164, [R1+0x158] ;  /* 0x0001580001a47983 */ /* 0x000f680000100a00 */
[----:B------:R2:W5:Y:S01]  /*3b60*/  LDG.E.U16 R69, desc[UR60][R58.64] ;  /* 0x0000003c3a457981 */ /* 0x000562000c1e1500 */
[----:B0-----:R-:W-:-:S03]  /*3b70*/  IMAD.WIDE R50, R2, 0x2, R162 ;  /* 0x0000000202327825 */ /* 0x001fc600078e02a2 */
[----:B------:R-:W5:Y:S01]  /*3b80*/  LDL.64 R162, [R1+0x138] ;  /* 0x0001380001a27983 */ /* 0x000f620000100a00 */
[----:B-1----:R-:W-:-:S03]  /*3b90*/  IMAD.WIDE R52, R2, 0x2, R160 ;  /* 0x0000000202347825 */ /* 0x002fc600078e02a0 */
[----:B------:R-:W5:Y:S01]  /*3ba0*/  LDL.64 R160, [R1+0x118] ;  /* 0x0001180001a07983 */ /* 0x000f620000100a00 */
[----:B------:R-:W-:-:S03]  /*3bb0*/  IMAD.WIDE R54, R2, 0x2, R158 ;  /* 0x0000000202367825 */ /* 0x000fc600078e029e */
[----:B------:R-:W5:Y:S01]  /*3bc0*/  LDL.64 R158, [R1+0xf8] ;  /* 0x0000f800019e7983 */ /* 0x000f620000100a00 */
[----:B--2---:R-:W-:-:S03]  /*3bd0*/  IMAD.WIDE R56, R2, 0x2, R120 ;  /* 0x0000000202387825 */ /* 0x004fc600078e0278 */
[----:B------:R-:W2:Y:S01]  /*3be0*/  LDL.64 R120, [R1+0xd8] ;  /* 0x0000d80001787983 */ /* 0x000ea20000100a00 */
[----:B------:R-:W-:-:S03]  /*3bf0*/  IMAD.WIDE R58, R2, 0x2, R198 ;  /* 0x00000002023a7825 */ /* 0x000fc600078e02c6 */
[----:B------:R0:W2:Y:S04]  /*3c00*/  LDG.E.U16 R70, desc[UR60][R50.64] ;  /* 0x0000003c32467981 */ /* 0x0000a8000c1e1500 */
[----:B------:R1:W2:Y:S04]  /*3c10*/  LDG.E.U16 R71, desc[UR60][R52.64] ;  /* 0x0000003c34477981 */ /* 0x0002a8000c1e1500 */
[----:B------:R1:W2:Y:S01]  /*3c20*/  LDG.E.U16 R72, desc[UR60][R54.64] ;  /* 0x0000003c36487981 */ /* 0x0002a2000c1e1500 */
[----:B0-----:R-:W-:-:S03]  /*3c30*/  IMAD.WIDE R50, R2, 0x2, R194 ;  /* 0x0000000202327825 */ /* 0x001fc600078e02c2 */
[----:B------:R0:W2:Y:S01]  /*3c40*/  LDG.E.U16 R73, desc[UR60][R56.64] ;  /* 0x0000003c38497981 */ /* 0x0000a2000c1e1500 */
[----:B-1----:R-:W-:-:S03]  /*3c50*/  IMAD.WIDE R52, R2, 0x2, R190 ;  /* 0x0000000202347825 */ /* 0x002fc600078e02be */
[----:B------:R1:W2:Y:S01]  /*3c60*/  LDG.E.U16 R74, desc[UR60][R58.64] ;  /* 0x0000003c3a4a7981 */ /* 0x0002a2000c1e1500 */
[----:B------:R-:W-:-:S03]  /*3c70*/  IMAD.WIDE R54, R2, 0x2, R186 ;  /* 0x0000000202367825 */ /* 0x000fc600078e02ba */
        /* <DEDUP_REMOVED lines=8> */
[----:B------:R5:W2:Y:S04]  /*3d00*/  LDG.E.U16 R79, desc[UR60][R58.64] ;  /* 0x0000003c3a4f7981 */ /* 0x000aa8000c1e1500 */
[----:B------:R0:W2:Y:S04]  /*3d10*/  LDG.E.U16 R80, desc[UR60][R50.64] ;  /* 0x0000003c32507981 */ /* 0x0000a8000c1e1500 */
[----:B------:R1:W2:Y:S01]  /*3d20*/  LDG.E.U16 R81, desc[UR60][R52.64] ;  /* 0x0000003c34517981 */ /* 0x0002a2000c1e1500 */
[----:B------:R-:W-:Y:S01]  /*3d30*/  UMOV UR58, UR6 ;  /* 0x00000006003a7c82 */ /* 0x000fe20008000000 */
[----:B------:R-:W-:-:S02]  /*3d40*/  UIADD3.64 UR46, UR10, 0x1fe, URZ ;  /* 0x000001fe0a2e7897 */ /* 0x000fc4000fffe03f */
[----:B------:R-:W-:Y:S01]  /*3d50*/  UIADD3.64 UR50, UR10, 0x200, URZ ;  /* 0x000002000a327897 */ /* 0x000fe2000fffe03f */
[----:B------:R-:W2:Y:S01]  /*3d60*/  LDL.64 R182, [R1+0x50] ;  /* 0x0000500001b67983 */ /* 0x000ea20000100a00 */
[----:B------:R-:W-:-:S03]  /*3d70*/  UIADD3.64 UR54, UR10, 0x202, URZ ;  /* 0x000002020a367897 */ /* 0x000fc6000fffe03f */
[----:B------:R-:W2:Y:S04]  /*3d80*/  LDL.64 R186, [R1+0x70] ;  /* 0x0000700001ba7983 */ /* 0x000ea80000100a00 */
[----:B------:R-:W2:Y:S04]  /*3d90*/  LDL.64 R194, [R1+0xb0] ;  /* 0x0000b00001c27983 */ /* 0x000ea80000100a00 */
[----:B------:R-:W2:Y:S04]  /*3da0*/  LDL.64 R198, [R1+0xd0] ;  /* 0x0000d00001c67983 */ /* 0x000ea80000100a00 */
[----:B------:R-:W2:Y:S04]  /*3db0*/  LDL.64 R190, [R1+0x90] ;  /* 0x0000900001be7983 */ /* 0x000ea80000100a00 */
[----:B------:R-:W2:Y:S04]  /*3dc0*/  LDL.64 R178, [R1+0x30] ;  /* 0x0000300001b27983 */ /* 0x000ea80000100a00 */
[----:B------:R-:W2:Y:S01]  /*3dd0*/  LDL.64 R174, [R1+0x10] ;  /* 0x0000100001ae7983 */ /* 0x000ea20000100a00 */
[----:B---3--:R-:W-:-:S05]  /*3de0*/  IMAD.WIDE R54, R2, 0x2, R170 ;  /* 0x0000000202367825 */ /* 0x008fca00078e02aa */
[----:B------:R3:W2:Y:S01]  /*3df0*/  LDG.E.U16 R82, desc[UR60][R54.64] ;  /* 0x0000003c36527981 */ /* 0x0006a2000c1e1500 */
[----:B----4-:R-:W-:-:S04]  /*3e00*/  IMAD.WIDE R56, R2, 0x2, R168 ;  /* 0x0000000202387825 */ /* 0x010fc800078e02a8 */
[C---:B-----5:R-:W-:Y:S01]  /*3e10*/  IMAD.WIDE R58, R2.reuse, 0x2, R166 ;  /* 0x00000002023a7825 */ /* 0x060fe200078e02a6 */
[----:B------:R4:W5:Y:S04]  /*3e20*/  LDG.E.U16 R83, desc[UR60][R56.64] ;  /* 0x0000003c38537981 */ /* 0x000968000c1e1500 */
[----:B------:R2:W5:Y:S01]  /*3e30*/  LDG.E.U16 R84, desc[UR60][R58.64] ;  /* 0x0000003c3a547981 */ /* 0x000562000c1e1500 */
[----:B0-----:R-:W-:-:S06]  /*3e40*/  IMAD.WIDE R50, R2, 0x2, R164 ;  /* 0x0000000202327825 */ /* 0x001fcc00078e02a4 */
[----:B------:R0:W5:Y:S01]  /*3e50*/  LDG.E.U16 R50, desc[UR60][R50.64] ;  /* 0x0000003c32327981 */ /* 0x000162000c1e1500 */
[----:B-1----:R-:W-:-:S04]  /*3e60*/  IMAD.WIDE R52, R2, 0x2, R162 ;  /* 0x0000000202347825 */ /* 0x002fc800078e02a2 */
[C---:B---3--:R-:W-:Y:S02]  /*3e70*/  IMAD.WIDE R54, R2.reuse, 0x2, R160 ;  /* 0x0000000202367825 */ /* 0x048fe400078e02a0 */
[----:B------:R-:W3:Y:S02]  /*3e80*/  LDG.E.U16 R52, desc[UR60][R52.64] ;  /* 0x0000003c34347981 */ /* 0x000ee4000c1e1500 */
[C---:B----4-:R-:W-:Y:S02]  /*3e90*/  IMAD.WIDE R56, R2.reuse, 0x2, R158 ;  /* 0x0000000202387825 */ /* 0x050fe400078e029e */
[----:B------:R-:W4:Y:S02]  /*3ea0*/  LDG.E.U16 R54, desc[UR60][R54.64] ;  /* 0x0000003c36367981 */ /* 0x000f24000c1e1500 */
[----:B--2---:R-:W-:Y:S02]  /*3eb0*/  IMAD.WIDE R58, R2, 0x2, R120 ;  /* 0x00000002023a7825 */ /* 0x004fe400078e0278 */
[----:B------:R-:W2:Y:S04]  /*3ec0*/  LDG.E.U16 R56, desc[UR60][R56.64] ;  /* 0x0000003c38387981 */ /* 0x000ea8000c1e1500 */
[----:B------:R-:W2:Y:S01]  /*3ed0*/  LDG.E.U16 R58, desc[UR60][R58.64] ;  /* 0x0000003c3a3a7981 */ /* 0x000ea2000c1e1500 */
[----:B------:R-:W1:Y:S02]  /*3ee0*/  S2R R120, SR_TID.X ;  /* 0x0000000000787919 */ /* 0x000e640000002100 */
[----:B-1----:R-:W-:-:S02]  /*3ef0*/  LOP3.LUT R11, R120, 0x80, RZ, 0xc0, !PT ;  /* 0x00000080780b7812 */ /* 0x002fc400078ec0ff */
[----:B0-----:R-:W-:Y:S01]  /*3f00*/  LOP3.LUT R51, R120, 0x3f, RZ, 0xc0, !PT ;  /* 0x0000003f78337812 */ /* 0x001fe200078ec0ff */
[----:B------:R-:W-:Y:S01]  /*3f10*/  BAR.SYNC.DEFER_BLOCKING 0x0 ;  /* 0x0000000000007b1d */ /* 0x000fe20000010000 */
[----:B------:R-:W-:-:S03]  /*3f20*/  ISETP.NE.U32.AND P0, PT, R11, RZ, PT ;  /* 0x000000ff0b00720c */ /* 0x000fc60003f05070 */
[----:B------:R-:W-:Y:S01]  /*3f30*/  IMAD.SHL.U32 R51, R51, 0x2, RZ ;  /* 0x0000000233337824 */ /* 0x000fe200078e00ff */
[----:B------:R-:W-:-:S04]  /*3f40*/  SEL R11, RZ, 0x90, !P0 ;  /* 0x00000090ff0b7807 */ /* 0x000fc80004000000 */
[----:B------:R-:W-:Y:S01]  /*3f50*/  LOP3.LUT R11, R11, R51, RZ, 0x3c, !PT ;  /* 0x000000330b0b7212 */ /* 0x000fe200078e3cff */
[----:B------:R-:W-:-:S05]  /*3f60*/  IMAD.SHL.U32 R51, R120, 0x100, RZ ;  /* 0x0000010078337824 */ /* 0x000fca00078e00ff */
[----:B------:R-:W-:-:S05]  /*3f70*/  LOP3.LUT R11, R11, 0x4000, R51, 0xf8, !PT ;  /* 0x000040000b0b7812 */ /* 0x000fca00078ef833 */
[----:B------:R0:W-:Y:S04]  /*3f80*/  STS.U16 [R11+UR4], R7 ;  /* 0x000000070b007988 */ /* 0x0001e80008000404 */
[----:B------:R-:W-:Y:S01]  /*3f90*/  STS.U16 [R11+UR4+0x400], R44 ;  /* 0x0004002c0b007988 */ /* 0x000fe20008000404 */
[----:B0-----:R-:W-:-:S03]  /*3fa0*/  LOP3.LUT R7, R11, 0x20, RZ, 0x3c, !PT ;  /* 0x000000200b077812 */ /* 0x001fc600078e3cff */
        /* <DEDUP_REMOVED lines=60> */
[----:B---3--:R-:W-:Y:S04]  /*4370*/  STS.U16 [R9+UR4+0x3300], R52 ;  /* 0x0033003409007988 */ /* 0x008fe80008000404 */
[----:B----4-:R-:W-:Y:S04]  /*4380*/  STS.U16 [R9+UR4+0x3700], R54 ;  /* 0x0037003609007988 */ /* 0x010fe80008000404 */
[----:B--2---:R-:W-:Y:S04]  /*4390*/  STS.U16 [R9+UR4+0x3b00], R56 ;  /* 0x003b003809007988 */ /* 0x004fe80008000404 */
[----:B------:R0:W-:Y:S01]  /*43a0*/  STS.U16 [R9+UR4+0x3f00], R58 ;  /* 0x003f003a09007988 */ /* 0x0001e20008000404 */
[----:B------:R1:W-:Y:S06]  /*43b0*/  MEMBAR.ALL.CTA ;  /* 0x0000000000007992 */ /* 0x0003ec0000008000 */
[----:B-1----:R-:W1:Y:S02]  /*43c0*/  FENCE.VIEW.ASYNC.S ;  /* 0x00000000000073c6 */ /* 0x002e640000000000 */
[----:B-1----:R-:W-:Y:S06]  /*43d0*/  BAR.SYNC.DEFER_BLOCKING 0x0 ;  /* 0x0000000000007b1d */ /* 0x002fec0000010000 */
[----:B0-----:R-:W-:-:S06]  /*43e0*/  WARPGROUP.ARRIVE ;  /* 0x00000000000079c5 */ /* 0x001fcc0000000000 */
[----:B------:R-:W-:Y:S04]  /*43f0*/  HGMMA.64x64x16.F32 R56, gdesc[UR56].tnspA, RZ, !UPT ;  /* 0x20e00000383879f0 */ /* 0x000fe8000c7008ff */
[----:B------:R-:W-:Y:S04]  /*4400*/  HGMMA.64x64x16.F32 R56, gdesc[UR8].tnspA, R56 ;  /* 0x20e00000083879f0 */ /* 0x000fe80008700838 */
[----:B------:R-:W-:Y:S04]  /*4410*/  HGMMA.64x64x16.F32 R56, gdesc[UR12].tnspA, R56 ;  /* 0x20e000000c3879f0 */ /* 0x000fe80008700838 */
[----:B------:R-:W-:Y:S04]  /*4420*/  HGMMA.64x64x16.F32 R56, gdesc[UR16].tnspA, R56 ;  /* 0x20e00000103879f0 */ /* 0x000fe80008700838 */
[----:B------:R-:W-:Y:S04]  /*4430*/  HGMMA.64x64x16.F32 R56, gdesc[UR20].tnspA, R56 ;  /* 0x20e00000143879f0 */ /* 0x000fe80008700838 */
[----:B------:R-:W-:Y:S04]  /*4440*/  HGMMA.64x64x16.F32 R56, gdesc[UR24].tnspA, R56 ;  /* 0x20e00000183879f0 */ /* 0x000fe80008700838 */
[----:B------:R-:W-:Y:S04]  /*4450*/  HGMMA.64x64x16.F32 R56, gdesc[UR28].tnspA, R56 ;  /* 0x20e000001c3879f0 */ /* 0x000fe80008700838 */
[----:B------:R-:W-:Y:S04]  /*4460*/  HGMMA.64x64x16.F32 R56, gdesc[UR32].tnspA, R56 ;  /* 0x20e00000203879f0 */ /* 0x000fe80008700838 */
[----:B------:R-:W-:Y:S04]  /*4470*/  HGMMA.64x64x16.F32 R24, gdesc[UR44].tnspA, RZ, !UPT ;  /* 0x20e000002c1879f0 */ /* 0x000fe8000c7008ff */
[----:B------:R-:W-:Y:S04]  /*4480*/  HGMMA.64x64x16.F32 R24, gdesc[UR48].tnspA, R24 ;  /* 0x20e00000301879f0 */ /* 0x000fe80008700818 */
[----:B------:R-:W-:Y:S04]  /*4490*/  HGMMA.64x64x16.F32 R24, gdesc[UR52].tnspA, R24 ;  /* 0x20e00000341879f0 */ /* 0x000fe80008700818 */
[----:B------:R-:W-:Y:S01]  /*44a0*/  HGMMA.64x64x16.F32 R24, gdesc[UR36].tnspA, R24 ;  /* 0x20e00000241879f0 */ /* 0x000fe20008700818 */
[----:B------:R-:W-:-:S02]  /*44b0*/  R2UR UR47, R13 ;  /* 0x000000000d2f72ca */ /* 0x000fc400000e0000 */
[----:B------:R-:W-:Y:S01]  /*44c0*/  R2UR UR46, R16 ;  /* 0x00000000102e72ca */ /* 0x000fe200000e0000 */
[----:B------:R-:W-:Y:S01]  /*44d0*/  HGMMA.64x64x16.F32 R24, gdesc[UR40].tnspA, R24 ;  /* 0x20e00000281879f0 */ /* 0x000fe20008700818 */
[----:B------:R-:W-:Y:S01]  /*44e0*/  UMOV UR44, UR24 ;  /* 0x00000018002c7c82 */ /* 0x000fe20008000000 */
[----:B------:R-:W-:Y:S01]  /*44f0*/  UMOV UR45, UR25 ;  /* 0x00000019002d7c82 */ /* 0x000fe20008000000 */
[----:B------:R-:W-:Y:S02]  /*4500*/  R2UR UR51, R14 ;  /* 0x000000000e3372ca */ /* 0x000fe400000e0000 */
[----:B------:R-:W-:-:S07]  /*4510*/  R2UR UR50, R17 ;  /* 0x00000000113272ca */ /* 0x000fce00000e0000 */
[----:B------:R-:W-:Y:S01]  /*4520*/  HGMMA.64x64x16.F32 R24, gdesc[UR44].tnspA, R24 ;  /* 0x20e000002c1879f0 */ /* 0x000fe20008700818 */
[----:B------:R-:W-:Y:S01]  /*4530*/  UMOV UR48, UR28 ;  /* 0x0000001c00307c82 */ /* 0x000fe20008000000 */
[----:B------:R-:W-:Y:S01]  /*4540*/  UMOV UR49, UR29 ;  /* 0x0000001d00317c82 */ /* 0x000fe20008000000 */
[----:B------:R-:W-:Y:S02]  /*4550*/  R2UR UR55, R18 ;  /* 0x00000000123772ca */ /* 0x000fe400000e0000 */
[----:B------:R-:W-:Y:S01]  /*4560*/  R2UR UR54, R15 ;  /* 0x000000000f3672ca */ /* 0x000fe200000e0000 */
[----:B------:R-:W-:Y:S01]  /*4570*/  HGMMA.64x64x16.F32 R24, gdesc[UR48].tnspA, R24 ;  /* 0x20e00000301879f0 */ /* 0x000fe20008700818 */
[----:B------:R-:W-:Y:S01]  /*4580*/  UMOV UR52, UR32 ;  /* 0x0000002000347c82 */ /* 0x000fe20008000000 */
[----:B------:R-:W-:Y:S01]  /*4590*/  UMOV UR53, UR33 ;  /* 0x0000002100357c82 */ /* 0x000fe20008000000 */
[----:B------:R-:W-:Y:S02]  /*45a0*/  R2UR UR37, R12 ;  /* 0x000000000c2572ca */ /* 0x000fe400000e0000 */
[----:B------:R-:W-:-:S02]  /*45b0*/  LOP3.LUT R160, R120, 0x3, RZ, 0xc0, !PT ;  /* 0x0000000378a07812 */ /* 0x000fc400078ec0ff */
[----:B------:R-:W-:-:S09]  /*45c0*/  LOP3.LUT R161, R4, 0x8, RZ, 0xfc, !PT ;  /* 0x0000000804a17812 */ /* 0x000fd200078efcff */
[----:B------:R-:W-:-:S04]  /*45d0*/  LEA R160, R160, UR37, 0x1 ;  /* 0x00000025a0a07c11 */ /* 0x000fc8000f8e08ff */
[C---:B------:R-:W-:Y:S02]  /*45e0*/  LOP3.LUT R12, R160.reuse, 0x70, RZ, 0xfc, !PT ;  /* 0x00000070a00c7812 */ /* 0x040fe400078efcff */
[----:B------:R-:W-:Y:S01]  /*45f0*/  LOP3.LUT R13, R160, 0x71, RZ, 0xfc, !PT ;  /* 0x00000071a00d7812 */ /* 0x000fe200078efcff */
[----:B------:R-:W-:Y:S01]  /*4600*/  HGMMA.64x64x16.F32 R24, gdesc[UR52].tnspA, R24, gsb0 ;  /* 0x20e00000341879f0 */ /* 0x000fe20008000818 */
[-C--:B------:R-:W-:Y:S02]  /*4610*/  ISETP.GE.AND P5, PT, R4, R12.reuse, PT ;  /* 0x0000000c0400720c */ /* 0x080fe40003fa6270 */
[----:B------:R-:W-:Y:S02]  /*4620*/  ISETP.GE.AND P2, PT, R161, R12, PT ;  /* 0x0000000ca100720c */ /* 0x000fe40003f46270 */
[----:B------:R-:W-:Y:S02]  /*4630*/  LOP3.LUT R12, R160, 0x79, RZ, 0xfc, !PT ;  /* 0x00000079a00c7812 */ /* 0x000fe400078efcff */
[----:B------:R-:W-:-:S02]  /*4640*/  ISETP.GE.AND P4, PT, R4, R13, PT ;  /* 0x0000000d0400720c */ /* 0x000fc40003f86270 */
[C---:B------:R-:W-:Y:S02]  /*4650*/  ISETP.GE.AND P3, PT, R161.reuse, R13, PT ;  /* 0x0000000da100720c */ /* 0x040fe40003f66270 */
[----:B------:R-:W-:Y:S02]  /*4660*/  LOP3.LUT R13, R160, 0x78, RZ, 0xfc, !PT ;  /* 0x00000078a00d7812 */ /* 0x000fe400078efcff */
[-C--:B------:R-:W-:Y:S02]  /*4670*/  ISETP.GE.AND P6, PT, R4, R12.reuse, PT ;  /* 0x0000000c0400720c */ /* 0x080fe40003fc6270 */
[----:B------:R-:W-:Y:S02]  /*4680*/  ISETP.GE.AND P0, PT, R161, R12, PT ;  /* 0x0000000ca100720c */ /* 0x000fe40003f06270 */
[----:B------:R-:W-:Y:S02]  /*4690*/  LOP3.LUT R12, R160, 0x60, RZ, 0xfc, !PT ;  /* 0x00000060a00c7812 */ /* 0x000fe400078efcff */
[----:B------:R-:W-:-:S02]  /*46a0*/  SEL R120, RZ, 0x7fff8, P5 ;  /* 0x0007fff8ff787807 */ /* 0x000fc40002800000 */
[-C--:B------:R-:W-:Y:S02]  /*46b0*/  ISETP.GE.AND P1, PT, R4, R13.reuse, PT ;  /* 0x0000000d0400720c */ /* 0x080fe40003f26270 */
[----:B------:R-:W-:Y:S02]  /*46c0*/  ISETP.GE.AND P5, PT, R161, R13, PT ;  /* 0x0000000da100720c */ /* 0x000fe40003fa6270 */
[----:B------:R-:W-:Y:S02]  /*46d0*/  SEL R171, RZ, 0x1fffe, P2 ;  /* 0x0001fffeffab7807 */ /* 0x000fe40001000000 */
[----:B------:R-:W-:Y:S02]  /*46e0*/  SEL R121, RZ, 0x4, P4 ;  /* 0x00000004ff797807 */ /* 0x000fe40002000000 */
[----:B------:R-:W-:Y:S02]  /*46f0*/  LOP3.LUT R13, R160, 0x61, RZ, 0xfc, !PT ;  /* 0x00000061a00d7812 */ /* 0x000fe400078efcff */
[----:B------:R-:W-:-:S02]  /*4700*/  ISETP.GE.AND P2, PT, R4, R12, PT ;  /* 0x0000000c0400720c */ /* 0x000fc40003f46270 */
[C---:B------:R-:W-:Y:S02]  /*4710*/  ISETP.GE.AND P4, PT, R161.reuse, R12, PT ;  /* 0x0000000ca100720c */ /* 0x040fe40003f86270 */
[----:B------:R-:W-:Y:S02]  /*4720*/  LOP3.LUT R12, R160, 0x69, RZ, 0xfc, !PT ;  /* 0x00000069a00c7812 */ /* 0x000fe400078efcff */
[----:B------:R-:W-:Y:S02]  /*4730*/  SEL R172, RZ, 0x1, P3 ;  /* 0x00000001ffac7807 */ /* 0x000fe40001800000 */
[----:B------:R-:W-:Y:S02]  /*4740*/  SEL R158, RZ, 0x4, P6 ;  /* 0x00000004ff9e7807 */ /* 0x000fe40003000000 */
[-C--:B------:R-:W-:Y:S02]  /*4750*/  ISETP.GE.AND P3, PT, R4, R13.reuse, PT ;  /* 0x0000000d0400720c */ /* 0x080fe40003f66270 */
[----:B------:R-:W-:-:S02]  /*4760*/  ISETP.GE.AND P6, PT, R161, R13, PT ;  /* 0x0000000da100720c */ /* 0x000fc40003fc6270 */
[----:B------:R-:W-:Y:S02]  /*4770*/  SEL R159, RZ, 0x7fff8, P1 ;  /* 0x0007fff8ff9f7807 */ /* 0x000fe40000800000 */
[----:B------:R-:W-:Y:S02]  /*4780*/  SEL R162, RZ, 0x1fffe, P5 ;  /* 0x0001fffeffa27807 */ /* 0x000fe40002800000 */
[----:B------:R-:W-:Y:S02]  /*4790*/  LOP3.LUT R13, R160, 0x68, RZ, 0xfc, !PT ;  /* 0x00000068a00d7812 */ /* 0x000fe400078efcff */
[-C--:B------:R-:W-:Y:S02]  /*47a0*/  ISETP.GE.AND P1, PT, R4, R12.reuse, PT ;  /* 0x0000000c0400720c */ /* 0x080fe40003f26270 */
[----:B------:R-:W-:Y:S01]  /*47b0*/  ISETP.GE.AND P5, PT, R161, R12, PT ;  /* 0x0000000ca100720c */ /* 0x000fe20003fa6270 */
[----:B------:R-:W-:Y:S01]  /*47c0*/  VIADD R12, R160, 0x9 ;  /* 0x00000009a00c7836 */ /* 0x000fe20000000000 */
[----:B------:R-:W-:-:S02]  /*47d0*/  SEL R164, RZ, 0x1fffe, P4 ;  /* 0x0001fffeffa47807 */ /* 0x000fc40002000000 */
[CC--:B------:R-:W-:Y:S02]  /*47e0*/  ISETP.GE.AND P4, PT, R161.reuse, R13.reuse, PT ;  /* 0x0000000da100720c */ /* 0x0c0fe40003f86270 */
[----:B------:R-:W-:Y:S02]  /*47f0*/  SEL R165, RZ, 0x4, P3 ;  /* 0x00000004ffa57807 */ /* 0x000fe40001800000 */
[----:B------:R-:W-:Y:S02]  /*4800*/  SEL R166, RZ, 0x1, P6 ;  /* 0x00000001ffa67807 */ /* 0x000fe40003000000 */
[----:B------:R-:W-:Y:S02]  /*4810*/  SEL R163, RZ, 0x7fff8, P2 ;  /* 0x0007fff8ffa37807 */ /* 0x000fe40001000000 */
[-C--:B------:R-:W-:Y:S02]  /*4820*/  ISETP.GE.AND P3, PT, R4, R12.reuse, PT ;  /* 0x0000000c0400720c */ /* 0x080fe40003f66270 */
[----:B------:R-:W-:Y:S01]  /*4830*/  ISETP.GE.AND P6, PT, R161, R12, PT ;  /* 0x0000000ca100720c */ /* 0x000fe20003fc6270 */
[----:B------:R-:W-:Y:S01]  /*4840*/  VIADD R12, R160, 0x10 ;  /* 0x00000010a00c7836 */ /* 0x000fe20000000000 */
[----:B------:R-:W-:Y:S01]  /*4850*/  ISETP.GE.AND P2, PT, R4, R13, PT ;  /* 0x0000000d0400720c */ /* 0x000fe20003f46270 */
[----:B------:R-:W-:Y:S01]  /*4860*/  VIADD R14, R160, 0x8 ;  /* 0x00000008a00e7836 */ /* 0x000fe20000000000 */
[----:B------:R-:W-:-:S02]  /*4870*/  SEL R167, RZ, 0x4, P1 ;  /* 0x00000004ffa77807 */ /* 0x000fc40000800000 */
[----:B------:R-:W-:Y:S01]  /*4880*/  SEL R170, RZ, 0x1fffe, P4 ;  /* 0x0001fffeffaa7807 */ /* 0x000fe20002000000 */
[----:B------:R-:W-:Y:S02]  /*4890*/  WARPGROUP.DEPBAR.LE gsb0, 0x0 ;  /* 0x00008000000079c5 */ /* 0x000fe40000010000 */
[----:B------:R-:W-:Y:S01]  /*48a0*/  FMUL R57, R57, UR5 ;  /* 0x0000000539397c20 */ /* 0x000fe20008400000 */
[----:B------:R-:W-:Y:S01]  /*48b0*/  FMUL R13, R58, UR5 ;  /* 0x000000053a0d7c20 */ /* 0x000fe20008400000 */
[CC--:B------:R-:W-:Y:S02]  /*48c0*/  ISETP.GT.AND P1, PT, R4.reuse, R160.reuse, PT ;  /* 0x000000a00400720c */ /* 0x0c0fe40003f24270 */
[----:B------:R-:W-:Y:S02]  /*48d0*/  ISETP.GE.AND P4, PT, R161, R160, PT ;  /* 0x000000a0a100720c */ /* 0x000fe40003f86270 */
[----:B------:R-:W-:Y:S02]  /*48e0*/  SEL R168, RZ, 0x1, P5 ;  /* 0x00000001ffa87807 */ /* 0x000fe40002800000 */
[----:B------:R-:W-:Y:S01]  /*48f0*/  SEL R169, RZ, 0x7fff8, P2 ;  /* 0x0007fff8ffa97807 */ /* 0x000fe20001000000 */
[----:B------:R-:W-:Y:S01]  /*4900*/  FMUL R59, R59, UR5 ;  /* 0x000000053b3b7c20 */ /* 0x000fe20008400000 */
[-C--:B------:R-:W-:Y:S01]  /*4910*/  ISETP.GE.AND P5, PT, R4, R12.reuse, PT ;  /* 0x0000000c0400720c */ /* 0x080fe20003fa6270 */
[----:B------:R-:W-:Y:S01]  /*4920*/  FMUL R16, R60, UR5 ;  /* 0x000000053c107c20 */ /* 0x000fe20008400000 */
[----:B------:R-:W-:Y:S01]  /*4930*/  ISETP.GE.AND P2, PT, R161, R12, PT ;  /* 0x0000000ca100720c */ /* 0x000fe20003f46270 */
[----:B------:R-:W-:Y:S01]  /*4940*/  VIADD R15, R160, 0x11 ;  /* 0x00000011a00f7836 */ /* 0x000fe20000000000 */
[----:B------:R-:W-:-:S02]  /*4950*/  FSEL R12, R57, -INF , P1 ;  /* 0xff800000390c7808 */ /* 0x000fc40000800000 */
[----:B------:R-:W-:Y:S01]  /*4960*/  FSEL R13, R13, -INF , P4 ;  /* 0xff8000000d0d7808 */ /* 0x000fe20002000000 */
[----:B------:R-:W-:Y:S01]  /*4970*/  FMUL R61, R61, UR5 ;  /* 0x000000053d3d7c20 */ /* 0x000fe20008400000 */
[----:B------:R-:W-:Y:S02]  /*4980*/  ISETP.GT.AND P1, PT, R161, R160, PT ;  /* 0x000000a0a100720c */ /* 0x000fe40003f24270 */
[----:B------:R-:W-:Y:S02]  /*4990*/  ISETP.GE.AND P4, PT, R4, R14, PT ;  /* 0x0000000e0400720c */ /* 0x000fe40003f86270 */
[----:B------:R-:W-:Y:S02]  /*49a0*/  FSEL R14, R59, -INF , P1 ;  /* 0xff8000003b0e7808 */ /* 0x000fe40000800000 */
[----:B------:R-:W-:Y:S01]  /*49b0*/  FSEL R16, R16, -INF , P4 ;  /* 0xff80000010107808 */ /* 0x000fe20002000000 */
[----:B------:R-:W-:Y:S01]  /*49c0*/  FMUL R18, R56, UR5 ;  /* 0x0000000538127c20 */ /* 0x000fe20008400000 */
[-C--:B------:R-:W-:Y:S01]  /*49d0*/  ISETP.GE.AND P1, PT, R4, R15.reuse, PT ;  /* 0x0000000f0400720c */ /* 0x080fe20003f26270 */
[----:B------:R-:W-:Y:S01]  /*49e0*/  FMUL R17, R62, UR5 ;  /* 0x000000053e117c20 */ /* 0x000fe20008400000 */
[----:B------:R-:W-:Y:S01]  /*49f0*/  ISETP.GE.AND P4, PT, R161, R15, PT ;  /* 0x0000000fa100720c */ /* 0x000fe20003f86270 */
[----:B------:R-:W-:Y:S01]  /*4a00*/  FMUL R20, R63, UR5 ;  /* 0x000000053f147c20 */ /* 0x000fe20008400000 */
[----:B------:R-:W-:Y:S01]  /*4a10*/  FSEL R15, R61, -INF , P3 ;  /* 0xff8000003d0f7808 */ /* 0x000fe20001800000 */
[----:B------:R-:W-:Y:S01]  /*4a20*/  VIADD R19, R160, 0x18 ;  /* 0x00000018a0137836 */ /* 0x000fe20000000000 */
[----:B------:R-:W-:Y:S01]  /*4a30*/  ISETP.GE.AND P3, PT, R4, R160, PT ;  /* 0x000000a00400720c */ /* 0x000fe20003f66270 */
[----:B------:R-:W-:Y:S01]  /*4a40*/  FMUL R21, R64, UR5 ;  /* 0x0000000540157c20 */ /* 0x000fe20008400000 */
[----:B------:R-:W-:Y:S01]  /*4a50*/  FMUL R65, R65, UR5 ;  /* 0x0000000541417c20 */ /* 0x000fe20008400000 */
[----:B------:R-:W-:Y:S01]  /*4a60*/  VIADD R22, R160, 0x19 ;  /* 0x00000019a0167836 */ /* 0x000fe20000000000 */
[----:B------:R-:W-:-:S02]  /*4a70*/  FSEL R18, R18, -INF , P3 ;  /* 0xff80000012127808 */ /* 0x000fc40001800000 */
[----:B------:R-:W-:Y:S02]  /*4a80*/  FSEL R17, R17, -INF , P3 ;  /* 0xff80000011117808 */ /* 0x000fe40001800000 */
[----:B------:R-:W-:Y:S02]  /*4a90*/  FSEL R20, R20, -INF , P6 ;  /* 0xff80000014147808 */ /* 0x000fe40003000000 */
[CC--:B------:R-:W-:Y:S02]  /*4aa0*/  ISETP.GE.AND P3, PT, R4.reuse, R19.reuse, PT ;  /* 0x000000130400720c */ /* 0x0c0fe40003f66270 */
[----:B------:R-:W-:Y:S02]  /*4ab0*/  ISETP.GE.AND P6, PT, R161, R19, PT ;  /* 0x00000013a100720c */ /* 0x000fe40003fc6270 */
[----:B------:R-:W-:Y:S02]  /*4ac0*/  FSEL R21, R21, -INF , P5 ;  /* 0xff80000015157808 */ /* 0x000fe40002800000 */
[----:B------:R-:W-:Y:S01]  /*4ad0*/  FSEL R19, R65, -INF , P1 ;  /* 0xff80000041137808 */ /* 0x000fe20000800000 */
[----:B------:R-:W-:Y:S01]  /*4ae0*/  FMUL R23, R67, UR5 ;  /* 0x0000000543177c20 */ /* 0x000fe20008400000 */
[----:B------:R-:W-:-:S02]  /*4af0*/  ISETP.GE.AND P5, PT, R4, R22, PT ;  /* 0x000000160400720c */ /* 0x000fc40003fa6270 */
[----:B------:R-:W-:Y:S01]  /*4b00*/  ISETP.GE.AND P1, PT, R161, R22, PT ;  /* 0x00000016a100720c */ /* 0x000fe20003f26270 */
[----:B------:R-:W-:Y:S01]  /*4b10*/  FMUL R22, R66, UR5 ;  /* 0x0000000542167c20 */ /* 0x000fe20008400000 */
[----:B------:R-:W-:Y:S02]  /*4b20*/  VIADD R56, R160, 0x20 ;  /* 0x00000020a0387836 */ /* 0x000fe40000000000 */
[----:B------:R-:W-:Y:S01]  /*4b30*/  FMUL R68, R68, UR5 ;  /* 0x0000000544447c20 */ /* 0x000fe20008400000 */
[----:B------:R-:W-:Y:S01]  /*4b40*/  FMUL R57, R69, UR5 ;  /* 0x0000000545397c20 */ /* 0x000fe20008400000 */
[----:B------:R-:W-:Y:S01]  /*4b50*/  VIADD R58, R160, 0x21 ;  /* 0x00000021a03a7836 */ /* 0x000fe20000000000 */
[----:B------:R-:W-:Y:S02]  /*4b60*/  FSEL R22, R22, -INF , P2 ;  /* 0xff80000016167808 */ /* 0x000fe40001000000 */
[----:B------:R-:W-:Y:S02]  /*4b70*/  FSEL R23, R23, -INF , P4 ;  /* 0xff80000017177808 */ /* 0x000fe40002000000 */
[----:B------:R-:W-:-:S02]  /*4b80*/  ISETP.GE.AND P2, PT, R4, R56, PT ;  /* 0x000000380400720c */ /* 0x000fc40003f46270 */
[----:B------:R-:W-:Y:S02]  /*4b90*/  ISETP.GE.AND P4, PT, R161, R56, PT ;  /* 0x00000038a100720c */ /* 0x000fe40003f86270 */
[----:B------:R-:W-:Y:S02]  /*4ba0*/  FSEL R56, R68, -INF , P3 ;  /* 0xff80000044387808 */ /* 0x000fe40001800000 */
[----:B------:R-:W-:Y:S01]  /*4bb0*/  FSEL R57, R57, -INF , P5 ;  /* 0xff80000039397808 */ /* 0x000fe20002800000 */
[----:B------:R-:W-:Y:S01]  /*4bc0*/  FMUL R59, R71, UR5 ;  /* 0x00000005473b7c20 */ /* 0x000fe20008400000 */
[-C--:B------:R-:W-:Y:S02]  /*4bd0*/  ISETP.GE.AND P3, PT, R4, R58.reuse, PT ;  /* 0x0000003a0400720c */ /* 0x080fe40003f66270 */
[----:B------:R-:W-:Y:S01]  /*4be0*/  ISETP.GE.AND P5, PT, R161, R58, PT ;  /* 0x0000003aa100720c */ /* 0x000fe20003fa6270 */
[----:B------:R-:W-:Y:S01]  /*4bf0*/  FMUL R58, R70, UR5 ;  /* 0x00000005463a7c20 */ /* 0x000fe20008400000 */
[----:B------:R-:W-:-:S02]  /*4c00*/  VIADD R60, R160, 0x28 ;  /* 0x00000028a03c7836 */ /* 0x000fc40000000000 */
[----:B------:R-:W-:Y:S01]  /*4c10*/  FMUL R72, R72, UR5 ;  /* 0x0000000548487c20 */ /* 0x000fe20008400000 */
[----:B------:R-:W-:Y:S01]  /*4c20*/  FMUL R61, R73, UR5 ;  /* 0x00000005493d7c20 */ /* 0x000fe20008400000 */
[----:B------:R-:W-:Y:S01]  /*4c30*/  VIADD R62, R160, 0x29 ;  /* 0x00000029a03e7836 */ /* 0x000fe20000000000 */
[----:B------:R-:W-:Y:S02]  /*4c40*/  FSEL R58, R58, -INF , P6 ;  /* 0xff8000003a3a7808 */ /* 0x000fe40003000000 */
[----:B------:R-:W-:Y:S02]  /*4c50*/  FSEL R59, R59, -INF , P1 ;  /* 0xff8000003b3b7808 */ /* 0x000fe40000800000 */
[-C--:B------:R-:W-:Y:S02]  /*4c60*/  ISETP.GE.AND P6, PT, R4, R60.reuse, PT ;  /* 0x0000003c0400720c */ /* 0x080fe40003fc6270 */
[----:B------:R-:W-:Y:S02]  /*4c70*/  ISETP.GE.AND P1, PT, R161, R60, PT ;  /* 0x0000003ca100720c */ /* 0x000fe40003f26270 */
[----:B------:R-:W-:-:S02]  /*4c80*/  FSEL R60, R72, -INF , P2 ;  /* 0xff800000483c7808 */ /* 0x000fc40001000000 */
[----:B------:R-:W-:Y:S01]  /*4c90*/  FSEL R61, R61, -INF , P3 ;  /* 0xff8000003d3d7808 */ /* 0x000fe20001800000 */
[----:B------:R-:W-:Y:S01]  /*4ca0*/  FMUL R63, R75, UR5 ;  /* 0x000000054b3f7c20 */ /* 0x000fe20008400000 */
[-C--:B------:R-:W-:Y:S02]  /*4cb0*/  ISETP.GE.AND P2, PT, R4, R62.reuse, PT ;  /* 0x0000003e0400720c */ /* 0x080fe40003f46270 */
[----:B------:R-:W-:Y:S01]  /*4cc0*/  ISETP.GE.AND P3, PT, R161, R62, PT ;  /* 0x0000003ea100720c */ /* 0x000fe20003f66270 */
[----:B------:R-:W-:Y:S01]  /*4cd0*/  FMUL R62, R74, UR5 ;  /* 0x000000054a3e7c20 */ /* 0x000fe20008400000 */
[----:B------:R-:W-:Y:S02]  /*4ce0*/  VIADD R64, R160, 0x30 ;  /* 0x00000030a0407836 */ /* 0x000fe40000000000 */
[----:B------:R-:W-:Y:S01]  /*4cf0*/  FMUL R76, R76, UR5 ;  /* 0x000000054c4c7c20 */ /* 0x000fe20008400000 */
[----:B------:R-:W-:Y:S01]  /*4d00*/  FMUL R65, R77, UR5 ;  /* 0x000000054d417c20 */ /* 0x000fe20008400000 */
[----:B------:R-:W-:Y:S01]  /*4d10*/  VIADD R66, R160, 0x31 ;  /* 0x00000031a0427836 */ /* 0x000fe20000000000 */
[----:B------:R-:W-:-:S02]  /*4d20*/  FSEL R62, R62, -INF , P4 ;  /* 0xff8000003e3e7808 */ /* 0x000fc40002000000 */
[----:B------:R-:W-:Y:S02]  /*4d30*/  FSEL R63, R63, -INF , P5 ;  /* 0xff8000003f3f7808 */ /* 0x000fe40002800000 */
[-C--:B------:R-:W-:Y:S02]  /*4d40*/  ISETP.GE.AND P4, PT, R4, R64.reuse, PT ;  /* 0x000000400400720c */ /* 0x080fe40003f86270 */
[----:B------:R-:W-:Y:S02]  /*4d50*/  ISETP.GE.AND P5, PT, R161, R64, PT ;  /* 0x00000040a100720c */ /* 0x000fe40003fa6270 */
[----:B------:R-:W-:Y:S02]  /*4d60*/  FSEL R64, R76, -INF , P6 ;  /* 0xff8000004c407808 */ /* 0x000fe40003000000 */
[----:B------:R-:W-:Y:S01]  /*4d70*/  FSEL R65, R65, -INF , P2 ;  /* 0xff80000041417808 */ /* 0x000fe20001000000 */
[----:B------:R-:W-:Y:S01]  /*4d80*/  FMUL R67, R79, UR5 ;  /* 0x000000054f437c20 */ /* 0x000fe20008400000 */
[----:B------:R-:W-:-:S02]  /*4d90*/  ISETP.GE.AND P6, PT, R4, R66, PT ;  /* 0x000000420400720c */ /* 0x000fc40003fc6270 */
[----:B------:R-:W-:Y:S01]  /*4da0*/  ISETP.GE.AND P2, PT, R161, R66, PT ;  /* 0x00000042a100720c */ /* 0x000fe20003f46270 */
[----:B------:R-:W-:Y:S01]  /*4db0*/  FMUL R66, R78, UR5 ;  /* 0x000000054e427c20 */ /* 0x000fe20008400000 */
[----:B------:R-:W-:Y:S01]  /*4dc0*/  VIADD R68, R160, 0x38 ;  /* 0x00000038a0447836 */ /* 0x000fe20000000000 */
[----:B------:R-:W-:Y:S01]  /*4dd0*/  SEL R73, RZ, 0x1, P0 ;  /* 0x00000001ff497807 */ /* 0x000fe20000000000 */
[----:B------:R-:W-:Y:S01]  /*4de0*/  FMUL R80, R80, UR5 ;  /* 0x0000000550507c20 */ /* 0x000fe20008400000 */
[----:B------:R-:W-:Y:S01]  /*4df0*/  FMUL R69, R81, UR5 ;  /* 0x0000000551457c20 */ /* 0x000fe20008400000 */
[----:B------:R-:W-:Y:S01]  /*4e00*/  VIADD R70, R160, 0x39 ;  /* 0x00000039a0467836 */ /* 0x000fe20000000000 */
[----:B------:R-:W-:Y:S01]  /*4e10*/  FSEL R66, R66, -INF , P1 ;  /* 0xff80000042427808 */ /* 0x000fe20000800000 */
[----:B------:R-:W-:Y:S01]  /*4e20*/  IMAD.IADD R73, R73, 0x1, R162 ;  /* 0x0000000149497824 */ /* 0x000fe200078e02a2 */
        /* <DEDUP_REMOVED lines=9> */
[----:B------:R-:W-:-:S02]  /*4ec0*/  LOP3.LUT R72, R160, 0x59, RZ, 0xfc, !PT ;  /* 0x00000059a0487812 */ /* 0x000fc400078efcff */
[----:B------:R-:W-:Y:S02]  /*4ed0*/  LOP3.LUT R73, R73, 0x3, RZ, 0xc0, !PT ;  /* 0x0000000349497812 */ /* 0x000fe400078ec0ff */
[----:B------:R-:W-:Y:S02]  /*4ee0*/  FSEL R70, R70, -INF , P5 ;  /* 0xff80000046467808 */ /* 0x000fe40002800000 */
[----:B------:R-:W-:Y:S02]  /*4ef0*/  FSEL R71, R71, -INF , P2 ;  /* 0xff80000047477808 */ /* 0x000fe40001000000 */
[-C--:B------:R-:W-:Y:S02]  /*4f00*/  ISETP.GE.AND P5, PT, R161, R72.reuse, PT ;  /* 0x00000048a100720c */ /* 0x080fe40003fa6270 */
[----:B------:R-:W-:Y:S01]  /*4f10*/  ISETP.GE.AND P2, PT, R4, R72, PT ;  /* 0x000000480400720c */ /* 0x000fe20003f46270 */
[----:B------:R-:W-:Y:S01]  /*4f20*/  FMUL R72, R85, UR5 ;  /* 0x0000000555487c20 */ /* 0x000fe20008400000 */
[----:B------:R-:W-:Y:S01]  /*4f30*/  IADD3 R158, R73, R159, R158 ;  /* 0x0000009f499e7210 */ /* 0x000fe20007ffe09e */
[----:B------:R-:W-:Y:S01]  /*4f40*/  FMUL R73, R84, UR5 ;  /* 0x0000000554497c20 */ /* 0x000fe20008400000 */
[----:B------:R-:W-:Y:S01]  /*4f50*/  LOP3.LUT R74, R160, 0x58, RZ, 0xfc, !PT ;  /* 0x00000058a04a7812 */ /* 0x000fe200078efcff */
[----:B------:R-:W-:Y:S01]  /*4f60*/  IMAD.WIDE R82, R3, 0x2, R182 ;  /* 0x0000000203527825 */ /* 0x000fe200078e02b6 */
[----:B------:R-:W-:Y:S01]  /*4f70*/  FSEL R72, R72, -INF , P4 ;  /* 0xff80000048487808 */ /* 0x000fe20002000000 */
[----:B------:R-:W2:Y:S01]  /*4f80*/  LDL.64 R182, [R1+0xc0] ;  /* 0x0000c00001b67983 */ /* 0x000ea20000100a00 */
[----:B------:R-:W-:Y:S01]  /*4f90*/  FSEL R73, R73, -INF , P1 ;  /* 0xff80000049497808 */ /* 0x000fe20000800000 */
[----:B------:R-:W-:Y:S01]  /*4fa0*/  FMUL R78, R87, UR5 ;  /* 0x00000005574e7c20 */ /* 0x000fe20008400000 */
[----:B------:R-:W-:-:S02]  /*4fb0*/  ISETP.GE.AND P1, PT, R161, R74, PT ;  /* 0x0000004aa100720c */ /* 0x000fc40003f26270 */
[----:B------:R-:W-:Y:S01]  /*4fc0*/  ISETP.GE.AND P4, PT, R4, R74, PT ;  /* 0x0000004a0400720c */ /* 0x000fe20003f86270 */
[----:B------:R-:W-:Y:S01]  /*4fd0*/  FMUL R74, R86, UR5 ;  /* 0x00000005564a7c20 */ /* 0x000fe20008400000 */
[C---:B------:R-:W-:Y:S02]  /*4fe0*/  IMAD.WIDE R86, R3.reuse, 0x2, R186 ;  /* 0x0000000203567825 */ /* 0x040fe400078e02ba */
[----:B------:R-:W3:Y:S02]  /*4ff0*/  LDL.64 R186, [R1+0xc8] ;  /* 0x0000c80001ba7983 */ /* 0x000ee40000100a00 */
[C---:B------:R-:W-:Y:S02]  /*5000*/  IMAD.WIDE R84, R3.reuse, 0x2, R194 ;  /* 0x0000000203547825 */ /* 0x040fe400078e02c2 */
[----:B------:R-:W4:Y:S02]  /*5010*/  LDL.64 R194, [R1+0xa0] ;  /* 0x0000a00001c27983 */ /* 0x000f240000100a00 */
[----:B------:R-:W-:-:S02]  /*5020*/  IMAD.WIDE R76, R3, 0x2, R198 ;  /* 0x00000002034c7825 */ /* 0x000fc400078e02c6 */
[----:B------:R-:W5:Y:S02]  /*5030*/  LDL.64 R198, [R1+0xa8] ;  /* 0x0000a80001c67983 */ /* 0x000f640000100a00 */
[----:B------:R-:W-:Y:S02]  /*5040*/  IMAD.IADD R168, R168, 0x1, R170 ;  /* 0x00000001a8a87824 */ /* 0x000fe400078e02aa */
[----:B------:R-:W-:Y:S01]  /*5050*/  IMAD.IADD R171, R172, 0x1, R171 ;  /* 0x00000001acab7824 */ /* 0x000fe200078e02ab */
[----:B------:R-:W-:Y:S01]  /*5060*/  LOP3.LUT R158, R158, 0xf, RZ, 0xc0, !PT ;  /* 0x0000000f9e9e7812 */ /* 0x000fe200078ec0ff */
[----:B------:R-:W-:Y:S01]  /*5070*/  IMAD.IADD R164, R166, 0x1, R164 ;  /* 0x00000001a6a47824 */ /* 0x000fe200078e02a4 */
[----:B------:R-:W-:Y:S01]  /*5080*/  LOP3.LUT R168, R168, 0x3, RZ, 0xc0, !PT ;  /* 0x00000003a8a87812 */ /* 0x000fe200078ec0ff */
[----:B------:R-:W-:Y:S01]  /*5090*/  FMUL R24, R24, UR5 ;  /* 0x0000000518187c20 */ /* 0x000fe20008400000 */
[----:B------:R-:W-:Y:S01]  /*50a0*/  LOP3.LUT R171, R171, 0x3, RZ, 0xc0, !PT ;  /* 0x00000003abab7812 */ /* 0x000fe200078ec0ff */
[----:B------:R-:W-:Y:S01]  /*50b0*/  FMUL R25, R25, UR5 ;  /* 0x0000000519197c20 */ /* 0x000fe20008400000 */
[----:B------:R-:W-:Y:S01]  /*50c0*/  IADD3 R167, R168, R169, R167 ;  /* 0x000000a9a8a77210 */ /* 0x000fe20007ffe0a7 */
[----:B------:R-:W-:Y:S01]  /*50d0*/  FMUL R26, R26, UR5 ;  /* 0x000000051a1a7c20 */ /* 0x000fe20008400000 */
[----:B------:R-:W-:Y:S01]  /*50e0*/  IADD3 R120, R171, R120, R121 ;  /* 0x00000078ab787210 */ /* 0x000fe20007ffe079 */
[----:B------:R-:W5:Y:S01]  /*50f0*/  LDG.E.U16 R84, desc[UR60][R84.64] ;  /* 0x0000003c54547981 */ /* 0x000f62000c1e1500 */
[C---:B------:R-:W-:Y:S01]  /*5100*/  LOP3.LUT R75, R160.reuse, 0x40, RZ, 0xfc, !PT ;  /* 0x00000040a04b7812 */ /* 0x040fe200078efcff */
[----:B------:R-:W-:Y:S01]  /*5110*/  IMAD.SHL.U32 R167, R167, 0x100, RZ ;  /* 0x00000100a7a77824 */ /* 0x000fe200078e00ff */
[----:B------:R-:W-:Y:S01]  /*5120*/  LOP3.LUT R79, R160, 0x41, RZ, 0xfc, !PT ;  /* 0x00000041a04f7812 */ /* 0x000fe200078efcff */
[----:B------:R-:W-:Y:S01]  /*5130*/  IMAD R120, R120, 0x10, R158 ;  /* 0x0000001078787824 */ /* 0x000fe200078e029e */
[----:B------:R-:W-:-:S02]  /*5140*/  LOP3.LUT R164, R164, 0x3, RZ, 0xc0, !PT ;  /* 0x00000003a4a47812 */ /* 0x000fc400078ec0ff */
[----:B------:R-:W-:Y:S02]  /*5150*/  FSEL R74, R74, -INF , P3 ;  /* 0xff8000004a4a7808 */ /* 0x000fe40001800000 */
[----:B------:R-:W-:Y:S01]  /*5160*/  FSEL R78, R78, -INF , P6 ;  /* 0xff8000004e4e7808 */ /* 0x000fe20003000000 */
[----:B------:R-:W-:Y:S01]  /*5170*/  IMAD.WIDE R158, R3, 0x2, R190 ;  /* 0x00000002039e7825 */ /* 0x000fe200078e02be */
[----:B------:R-:W-:-:S03]  /*5180*/  ISETP.GE.AND P3, PT, R4, R75, PT ;  /* 0x0000004b0400720c */ /* 0x000fc60003f66270 */
[----:B------:R-:W-:Y:S01]  /*5190*/  FMUL R27, R27, UR5 ;  /* 0x000000051b1b7c20 */ /* 0x000fe20008400000 */
[----:B------:R-:W-:Y:S01]  /*51a0*/  ISETP.GE.AND P6, PT, R4, R79, PT ;  /* 0x0000004f0400720c */ /* 0x000fe20003fc6270 */
[----:B------:R-:W-:Y:S01]  /*51b0*/  FMUL R28, R28, UR5 ;  /* 0x000000051c1c7c20 */ /* 0x000fe20008400000 */
[----:B------:R-:W-:Y:S01]  /*51c0*/  IADD3 R163, R164, R163, R165 ;  /* 0x000000a3a4a37210 */ /* 0x000fe20007ffe0a5 */
[----:B------:R-:W-:Y:S01]  /*51d0*/  FMUL R29, R29, UR5 ;  /* 0x000000051d1d7c20 */ /* 0x000fe20008400000 */
[----:B------:R-:W-:Y:S01]  /*51e0*/  LOP3.LUT R167, R167, 0xf00, RZ, 0xe2, !PT ;  /* 0x00000f00a7a77812 */ /* 0x000fe200078ee2ff */
[----:B------:R-:W-:Y:S01]  /*51f0*/  FMUL R36, R36, UR5 ;  /* 0x0000000524247c20 */ /* 0x000fe20008400000 */
[----:B------:R-:W-:Y:S01]  /*5200*/  LOP3.LUT R80, R120, 0xff, RZ, 0xc0, !PT ;  /* 0x000000ff78507812 */ /* 0x000fe200078ec0ff */
[----:B------:R-:W-:Y:S01]  /*5210*/  FMUL R37, R37, UR5 ;  /* 0x0000000525257c20 */ /* 0x000fe20008400000 */
[----:B------:R-:W-:Y:S01]  /*5220*/  FSEL R24, R24, -INF , P3 ;  /* 0xff80000018187808 */ /* 0x000fe20001800000 */
[----:B------:R-:W-:Y:S01]  /*5230*/  FMUL R40, R40, UR5 ;  /* 0x0000000528287c20 */ /* 0x000fe20008400000 */
[----:B------:R-:W-:Y:S01]  /*5240*/  FSEL R120, R25, -INF , P6 ;  /* 0xff80000019787808 */ /* 0x000fe20003000000 */
[----:B------:R-:W-:Y:S01]  /*5250*/  FMUL R41, R41, UR5 ;  /* 0x0000000529297c20 */ /* 0x000fe20008400000 */
[----:B------:R-:W-:Y:S01]  /*5260*/  ISETP.GE.AND P3, PT, R161, R79, PT ;  /* 0x0000004fa100720c */ /* 0x000fe20003f66270 */
[----:B------:R0:W5:Y:S01]  /*5270*/  LDG.E.U16 R25, desc[UR60][R82.64] ;  /* 0x0000003c52197981 */ /* 0x000162000c1e1500 */
[----:B------:R-:W-:-:S03]  /*5280*/  IMAD R172, R163, 0x1000, R167 ;  /* 0x00001000a3ac7824 */ /* 0x000fc600078e02a7 */
[----:B------:R1:W5:Y:S01]  /*5290*/  LDG.E.U16 R79, desc[UR60][R158.64] ;  /* 0x0000003c9e4f7981 */ /* 0x000362000c1e1500 */
[----:B------:R-:W-:-:S04]  /*52a0*/  IMAD.WIDE R162, R3, 0x2, R210 ;  /* 0x0000000203a27825 */ /* 0x000fc800078e02d2 */
[----:B------:R-:W-:Y:S01]  /*52b0*/  FMUL R44, R44, UR5 ;  /* 0x000000052c2c7c20 */ /* 0x000fe20008400000 */
[----:B------:R-:W-:Y:S01]  /*52c0*/  FMUL R45, R45, UR5 ;  /* 0x000000052d2d7c20 */ /* 0x000fe20008400000 */
[----:B------:R-:W-:Y:S01]  /*52d0*/  FMUL R48, R48, UR5 ;  /* 0x0000000530307c20 */ /* 0x000fe20008400000 */
[----:B------:R-:W-:Y:S01]  /*52e0*/  FMUL R49, R49, UR5 ;  /* 0x0000000531317c20 */ /* 0x000fe20008400000 */
[C---:B0-----:R-:W-:Y:S01]  /*52f0*/  IMAD.WIDE R82, R3.reuse, 0x2, R248 ;  /* 0x0000000203527825 */ /* 0x041fe200078e02f8 */
[----:B------:R-:W5:Y:S03]  /*5300*/  LDL.64 R190, [R1+0x68] ;  /* 0x0000680001be7983 */ /* 0x000f660000100a00 */
[C---:B-1----:R-:W-:Y:S01]  /*5310*/  IMAD.WIDE R158, R3.reuse, 0x2, R196 ;  /* 0x00000002039e7825 */ /* 0x042fe200078e02c4 */
[----:B------:R-:W5:Y:S03]  /*5320*/  LDG.E.U16 R76, desc[UR60][R76.64] ;  /* 0x0000003c4c4c7981 */ /* 0x000f66000c1e1500 */
[----:B------:R-:W-:Y:S01]  /*5330*/  IMAD.WIDE R166, R3, 0x2, R144 ;  /* 0x0000000203a67825 */ /* 0x000fe200078e0290 */
[----:B------:R-:W5:Y:S01]  /*5340*/  LDG.E.U16 R82, desc[UR60][R82.64] ;  /* 0x0000003c52527981 */ /* 0x000f62000c1e1500 */
[----:B------:R-:W-:-:S02]  /*5350*/  ISETP.GE.AND P6, PT, R161, R75, PT ;  /* 0x0000004ba100720c */ /* 0x000fc40003fc6270 */
[----:B------:R-:W-:Y:S01]  /*5360*/  IMAD.IADD R172, R172, 0x1, R80 ;  /* 0x00000001acac7824 */ /* 0x000fe200078e0250 */
[----:B------:R-:W5:Y:S01]  /*5370*/  LDG.E.U16 R158, desc[UR60][R158.64] ;  /* 0x0000003c9e9e7981 */ /* 0x000f62000c1e1500 */
[----:B------:R-:W-:-:S03]  /*5380*/  IMAD.WIDE R80, R3, 0x2, R178 ;  /* 0x0000000203507825 */ /* 0x000fc600078e02b2 */
[----:B------:R-:W5:Y:S01]  /*5390*/  LDG.E.U16 R87, desc[UR60][R86.64] ;  /* 0x0000003c56577981 */ /* 0x000f62000c1e1500 */
[----:B------:R-:W-:-:S03]  /*53a0*/  IMAD.WIDE R164, R3, 0x2, R224 ;  /* 0x0000000203a47825 */ /* 0x000fc600078e02e0 */
[----:B------:R0:W5:Y:S04]  /*53b0*/  LDG.E.U16 R83, desc[UR60][R162.64] ;  /* 0x0000003ca2537981 */ /* 0x000168000c1e1500 */
[----:B------:R1:W5:Y:S01]  /*53c0*/  LDG.E.U16 R159, desc[UR60][R166.64] ;  /* 0x0000003ca69f7981 */ /* 0x000362000c1e1500 */
[----:B------:R-:W-:-:S03]  /*53d0*/  FSEL R26, R26, -INF , P6 ;  /* 0xff8000001a1a7808 */ /* 0x000fc60003000000 */
[----:B------:R1:W5:Y:S01]  /*53e0*/  LDG.E.U16 R85, desc[UR60][R80.64] ;  /* 0x0000003c50557981 */ /* 0x000362000c1e1500 */
[----:B0-----:R-:W-:-:S03]  /*53f0*/  IMAD.WIDE R162, R3, 0x2, R128 ;  /* 0x0000000203a27825 */ /* 0x001fc600078e0280 */
[----:B------:R0:W5:Y:S01]  /*5400*/  LDG.E.U16 R121, desc[UR60][R164.64] ;  /* 0x0000003ca4797981 */ /* 0x000162000c1e1500 */
[----:B-1----:R-:W-:-:S03]  /*5410*/  LOP3.LUT R167, R160, 0x48, RZ, 0xfc, !PT ;  /* 0x00000048a0a77812 */ /* 0x002fc600078efcff */
[----:B------:R1:W5:Y:S01]  /*5420*/  LDG.E.U16 R75, desc[UR60][R162.64] ;  /* 0x0000003ca24b7981 */ /* 0x000362000c1e1500 */
[----:B------:R-:W-:Y:S01]  /*5430*/  LOP3.LUT R166, R160, 0x49, RZ, 0xfc, !PT ;  /* 0x00000049a0a67812 */ /* 0x000fe200078efcff */
[C---:B------:R-:W-:Y:S01]  /*5440*/  IMAD.WIDE R80, R3.reuse, 0x2, R174 ;  /* 0x0000000203507825 */ /* 0x040fe200078e02ae */
[----:B------:R-:W-:Y:S01]  /*5450*/  ISETP.GE.AND P6, PT, R4, R167, PT ;  /* 0x000000a70400720c */ /* 0x000fe20003fc6270 */
[----:B------:R-:W5:Y:S02]  /*5460*/  LDL.64 R174, [R1+0x88] ;  /* 0x0000880001ae7983 */ /* 0x000f640000100a00 */
[----:B0-----:R-:W-:Y:S01]  /*5470*/  IMAD.WIDE R164, R3, 0x2, R136 ;  /* 0x0000000203a47825 */ /* 0x001fe200078e0288 */
[----:B------:R-:W-:Y:S01]  /*5480*/  FSEL R27, R27, -INF , P3 ;  /* 0xff8000001b1b7808 */ /* 0x000fe20001800000 */
[----:B------:R-:W5:Y:S01]  /*5490*/  LDG.E.U16 R80, desc[UR60][R80.64] ;  /* 0x0000003c50507981 */ /* 0x000f62000c1e1500 */
[C---:B-1----:R-:W-:Y:S02]  /*54a0*/  LOP3.LUT R162, R160.reuse, 0x50, RZ, 0xfc, !PT ;  /* 0x00000050a0a27812 */ /* 0x042fe400078efcff */
[----:B------:R-:W-:Y:S01]  /*54b0*/  LOP3.LUT R163, R160, 0x51, RZ, 0xfc, !PT ;  /* 0x00000051a0a37812 */ /* 0x000fe200078efcff */
[----:B------:R-:W-:Y:S01]  /*54c0*/  FMUL R160, R32, UR5 ;  /* 0x0000000520a07c20 */ /* 0x000fe20008400000 */
[----:B------:R-:W-:Y:S01]  /*54d0*/  FSEL R28, R28, -INF , P6 ;  /* 0xff8000001c1c7808 */ /* 0x000fe20003000000 */
[----:B------:R-:W5:Y:S01]  /*54e0*/  LDL.64 R178, [R1+0x98] ;  /* 0x0000980001b27983 */ /* 0x000f620000100a00 */
[----:B------:R-:W-:-:S02]  /*54f0*/  ISETP.GE.AND P3, PT, R4, R166, PT ;  /* 0x000000a60400720c */ /* 0x000fc40003f66270 */
[----:B------:R-:W-:Y:S01]  /*5500*/  ISETP.GE.AND P6, PT, R4, R162, PT ;  /* 0x000000a20400720c */ /* 0x000fe20003fc6270 */
[----:B------:R0:W5:Y:S01]  /*5510*/  LDG.E.U16 R81, desc[UR60][R164.64] ;  /* 0x0000003ca4517981 */ /* 0x000162000c1e1500 */
[----:B------:R-:W-:Y:S02]  /*5520*/  LOP3.LUT R32, R172, 0xffff, RZ, 0xc0, !PT ;  /* 0x0000ffffac207812 */ /* 0x000fe400078ec0ff */
[----:B------:R-:W-:Y:S02]  /*5530*/  FSEL R29, R29, -INF , P3 ;  /* 0xff8000001d1d7808 */ /* 0x000fe40001800000 */
[-C--:B------:R-:W-:Y:S01]  /*5540*/  ISETP.GE.AND P3, PT, R161, R163.reuse, PT ;  /* 0x000000a3a100720c */ /* 0x080fe20003f66270 */
[----:B0-----:R-:W-:Y:S01]  /*5550*/  FMUL R164, R33, UR5 ;  /* 0x0000000521a47c20 */ /* 0x001fe20008400000 */
[----:B------:R-:W-:Y:S02]  /*5560*/  FSEL R33, R160, -INF , P6 ;  /* 0xff800000a0217808 */ /* 0x000fe40003000000 */
[----:B------:R-:W-:-:S02]  /*5570*/  ISETP.GE.AND P6, PT, R4, R163, PT ;  /* 0x000000a30400720c */ /* 0x000fc40003fc6270 */
[--C-:B------:R-:W-:Y:S02]  /*5580*/  SHF.R.U32.HI R163, RZ, 0xf, R32.reuse ;  /* 0x0000000fffa37819 */ /* 0x100fe40000011620 */
[----:B------:R-:W-:Y:S02]  /*5590*/  FSEL R160, R164, -INF , P6 ;  /* 0xff800000a4a07808 */ /* 0x000fe40003000000 */
[----:B------:R-:W-:Y:S02]  /*55a0*/  FSEL R36, R36, -INF , P4 ;  /* 0xff80000024247808 */ /* 0x000fe40002000000 */
[----:B------:R-:W-:Y:S02]  /*55b0*/  ISETP.GE.AND P6, PT, R161, R162, PT ;  /* 0x000000a2a100720c */ /* 0x000fe40003fc6270 */
[----:B------:R-:W-:Y:S02]  /*55c0*/  LOP3.LUT P4, RZ, R163, 0x1, RZ, 0xc0, !PT ;  /* 0x00000001a3ff7812 */ /* 0x000fe4000788c0ff */
[----:B------:R-:W-:-:S02]  /*55d0*/  SHF.R.U32.HI R162, RZ, 0xe, R32 ;  /* 0x0000000effa27819 */ /* 0x000fc40000011620 */
[--C-:B------:R-:W-:Y:S02]  /*55e0*/  SHF.R.U32.HI R163, RZ, 0xb, R32.reuse ;  /* 0x0000000bffa37819 */ /* 0x100fe40000011620 */
[----:B------:R-:W-:Y:S02]  /*55f0*/  FSEL R37, R37, -INF , P2 ;  /* 0xff80000025257808 */ /* 0x000fe40001000000 */
[----:B------:R-:W-:Y:S02]  /*5600*/  FSEL R40, R40, -INF , !P4 ;  /* 0xff80000028287808 */ /* 0x000fe40006000000 */
[----:B------:R-:W-:Y:S02]  /*5610*/  LOP3.LUT P2, RZ, R162, 0x1, RZ, 0xc0, !PT ;  /* 0x00000001a2ff7812 */ /* 0x000fe4000784c0ff */
[----:B------:R-:W-:Y:S02]  /*5620*/  LOP3.LUT P4, RZ, R163, 0x1, RZ, 0xc0, !PT ;  /* 0x00000001a3ff7812 */ /* 0x000fe4000788c0ff */
[----:B------:R-:W-:-:S02]  /*5630*/  SHF.R.U32.HI R162, RZ, 0xa, R32 ;  /* 0x0000000affa27819 */ /* 0x000fc40000011620 */
[--C-:B------:R-:W-:Y:S02]  /*5640*/  SHF.R.U32.HI R163, RZ, 0x7, R32.reuse ;  /* 0x00000007ffa37819 */ /* 0x100fe40000011620 */
[----:B------:R-:W-:Y:S02]  /*5650*/  FSEL R41, R41, -INF , !P2 ;  /* 0xff80000029297808 */ /* 0x000fe40005000000 */
[----:B------:R-:W-:Y:S02]  /*5660*/  FSEL R44, R44, -INF , !P4 ;  /* 0xff8000002c2c7808 */ /* 0x000fe40006000000 */
[----:B------:R-:W-:Y:S02]  /*5670*/  LOP3.LUT P2, RZ, R162, 0x1, RZ, 0xc0, !PT ;  /* 0x00000001a2ff7812 */ /* 0x000fe4000784c0ff */
[----:B------:R-:W-:Y:S02]  /*5680*/  LOP3.LUT P4, RZ, R163, 0x1, RZ, 0xc0, !PT ;  /* 0x00000001a3ff7812 */ /* 0x000fe4000788c0ff */
[----:B------:R-:W-:-:S02]  /*5690*/  SHF.R.U32.HI R163, RZ, 0x6, R32 ;  /* 0x00000006ffa37819 */ /* 0x000fc40000011620 */
[----:B------:R-:W-:Y:S02]  /*56a0*/  FSEL R45, R45, -INF , !P2 ;  /* 0xff8000002d2d7808 */ /* 0x000fe40005000000 */
[----:B------:R-:W-:Y:S02]  /*56b0*/  LOP3.LUT P2, RZ, R163, 0x1, RZ, 0xc0, !PT ;  /* 0x00000001a3ff7812 */ /* 0x000fe4000784c0ff */
[--C-:B------:R-:W-:Y:S02]  /*56c0*/  SHF.R.U32.HI R162, RZ, 0x3, R32.reuse ;  /* 0x00000003ffa27819 */ /* 0x100fe40000011620 */
[----:B------:R-:W-:Y:S01]  /*56d0*/  SHF.R.U32.HI R163, RZ, 0x2, R32 ;  /* 0x00000002ffa37819 */ /* 0x000fe20000011620 */
[----:B------:R-:W-:Y:S01]  /*56e0*/  FMUL R172, R52, UR5 ;  /* 0x0000000534ac7c20 */ /* 0x000fe20008400000 */
[----:B------:R-:W-:Y:S01]  /*56f0*/  FSEL R48, R48, -INF , !P4 ;  /* 0xff80000030307808 */ /* 0x000fe20006000000 */
[----:B------:R-:W-:Y:S01]  /*5700*/  FMUL R52, R53, UR5 ;  /* 0x0000000535347c20 */ /* 0x000fe20008400000 */
[----:B------:R-:W-:-:S02]  /*5710*/  FSEL R49, R49, -INF , !P2 ;  /* 0xff80000031317808 */ /* 0x000fc40005000000 */
[----:B------:R-:W-:Y:S02]  /*5720*/  LOP3.LUT P4, RZ, R162, 0x1, RZ, 0xc0, !PT ;  /* 0x00000001a2ff7812 */ /* 0x000fe4000788c0ff */
[----:B------:R-:W-:Y:S02]  /*5730*/  LOP3.LUT P2, RZ, R163, 0x1, RZ, 0xc0, !PT ;  /* 0x00000001a3ff7812 */ /* 0x000fe4000784c0ff */
[----:B------:R-:W-:Y:S02]  /*5740*/  FSEL R172, R172, -INF , !P4 ;  /* 0xff800000acac7808 */ /* 0x000fe40006000000 */
[----:B------:R-:W-:Y:S02]  /*5750*/  FSEL R52, R52, -INF , !P2 ;  /* 0xff80000034347808 */ /* 0x000fe40005000000 */
[C---:B------:R-:W-:Y:S02]  /*5760*/  ISETP.GE.AND P4, PT, R161.reuse, R166, PT ;  /* 0x000000a6a100720c */ /* 0x040fe40003f86270 */
[----:B------:R-:W-:Y:S01]  /*5770*/  ISETP.GE.AND P2, PT, R161, R167, PT ;  /* 0x000000a7a100720c */ /* 0x000fe20003f46270 */
[----:B--2---:R-:W-:-:S02]  /*5780*/  IMAD.WIDE R162, R3, 0x2, R182 ;  /* 0x0000000203a27825 */ /* 0x004fc400078e02b6 */
[----:B------:R-:W2:Y:S04]  /*5790*/  LDL.64 R182, [R1+0x58] ;  /* 0x0000580001b67983 */ /* 0x000ea80000100a00 */
[----:B------:R0:W2:Y:S01]  /*57a0*/  LDG.E.U16 R161, desc[UR60][R162.64] ;  /* 0x0000003ca2a17981 */ /* 0x0000a2000c1e1500 */
[----:B---3--:R-:W-:-:S03]  /*57b0*/  IMAD.WIDE R164, R3, 0x2, R186 ;  /* 0x0000000203a47825 */ /* 0x008fc600078e02ba */
[----:B------:R-:W3:Y:S01]  /*57c0*/  LDL.64 R186, [R1+0x60] ;  /* 0x0000600001ba7983 */ /* 0x000ee20000100a00 */
[----:B----4-:R-:W-:-:S03]  /*57d0*/  IMAD.WIDE R166, R3, 0x2, R194 ;  /* 0x0000000203a67825 */ /* 0x010fc600078e02c2 */
[----:B------:R-:W4:Y:S04]  /*57e0*/  LDL.64 R194, [R1+0x20] ;  /* 0x0000200001c27983 */ /* 0x000f280000100a00 */
[----:B------:R5:W4:Y:S01]  /*57f0*/  LDG.E.U16 R53, desc[UR60][R164.64] ;  /* 0x0000003ca4357981 */ /* 0x000b22000c1e1500 */
[----:B0-----:R-:W-:-:S03]  /*5800*/  IMAD.WIDE R162, R3, 0x2, R202 ;  /* 0x0000000203a27825 */ /* 0x001fc600078e02ca */
[----:B------:R-:W4:Y:S01]  /*5810*/  LDL.64 R202, [R1] ;  /* 0x0000000001ca7983 */ /* 0x000f220000100a00 */
[----:B------:R-:W-:-:S03]  /*5820*/  IMAD.WIDE R170, R3, 0x2, R180 ;  /* 0x0000000203aa7825 */ /* 0x000fc600078e02b4 */
[----:B------:R0:W4:Y:S01]  /*5830*/  LDG.E.U16 R173, desc[UR60][R162.64] ;  /* 0x0000003ca2ad7981 */ /* 0x000122000c1e1500 */
[----:B-----5:R-:W-:-:S03]  /*5840*/  IMAD.WIDE R164, R3, 0x2, R198 ;  /* 0x0000000203a47825 */ /* 0x020fc600078e02c6 */
[----:B------:R-:W5:Y:S01]  /*5850*/  LDL.64 R198, [R1+0x28] ;  /* 0x0000280001c67983 */ /* 0x000f620000100a00 */
[----:B------:R-:W-:-:S03]  /*5860*/  IMAD.WIDE R168, R3, 0x2, R152 ;  /* 0x0000000203a87825 */ /* 0x000fc600078e0298 */
[----:B------:R1:W5:Y:S04]  /*5870*/  LDG.E.U16 R77, desc[UR60][R170.64] ;  /* 0x0000003caa4d7981 */ /* 0x000368000c1e1500 */
[----:B------:R-:W5:Y:S01]  /*5880*/  LDG.E.U16 R86, desc[UR60][R168.64] ;  /* 0x0000003ca8567981 */ /* 0x000f62000c1e1500 */
[----:B0-----:R-:W-:-:S04]  /*5890*/  IMAD.WIDE R162, R3, 0x2, R230 ;  /* 0x0000000203a27825 */ /* 0x001fc800078e02e6 */
[C---:B-1----:R-:W-:Y:S02]  /*58a0*/  IMAD.WIDE R170, R3.reuse, 0x2, R174 ;  /* 0x0000000203aa7825 */ /* 0x042fe400078e02ae */
[----:B------:R0:W5:Y:S04]  /*58b0*/  LDG.E.U16 R174, desc[UR60][R164.64] ;  /* 0x0000003ca4ae7981 */ /* 0x000168000c1e1500 */
[----:B------:R1:W5:Y:S01]  /*58c0*/  LDG.E.U16 R175, desc[UR60][R166.64] ;  /* 0x0000003ca6af7981 */ /* 0x000362000c1e1500 */
[----:B0-----:R-:W-:-:S04]  /*58d0*/  IMAD.WIDE R164, R3, 0x2, R228 ;  /* 0x0000000203a47825 */ /* 0x001fc800078e02e4 */
[C---:B------:R-:W-:Y:S02]  /*58e0*/  IMAD.WIDE R168, R3.reuse, 0x2, R178 ;  /* 0x0000000203a87825 */ /* 0x040fe400078e02b2 */
[----:B------:R2:W5:Y:S02]  /*58f0*/  LDG.E.U16 R179, desc[UR60][R170.64] ;  /* 0x0000003caab37981 */ /* 0x000564000c1e1500 */
[C---:B-1----:R-:W-:Y:S02]  /*5900*/  IMAD.WIDE R166, R3.reuse, 0x2, R190 ;  /* 0x0000000203a67825 */ /* 0x042fe400078e02be */
[----:B------:R3:W5:Y:S02]  /*5910*/  LDG.E.U16 R178, desc[UR60][R168.64] ;  /* 0x0000003ca8b27981 */ /* 0x000764000c1e1500 */
[C---:B--2---:R-:W-:Y:S02]  /*5920*/  IMAD.WIDE R170, R3.reuse, 0x2, R182 ;  /* 0x0000000203aa7825 */ /* 0x044fe400078e02b6 */
[----:B------:R0:W2:Y:S04]  /*5930*/  LDG.E.U16 R183, desc[UR60][R164.64] ;  /* 0x0000003ca4b77981 */ /* 0x0000a8000c1e1500 */
[----:B------:R4:W2:Y:S01]  /*5940*/  LDG.E.U16 R190, desc[UR60][R170.64] ;  /* 0x0000003caabe7981 */ /* 0x0008a2000c1e1500 */
[----:B---3--:R-:W-:-:S03]  /*5950*/  IMAD.WIDE R168, R3, 0x2, R186 ;  /* 0x0000000203a87825 */ /* 0x008fc600078e02ba */
[----:B------:R-:W3:Y:S01]  /*5960*/  LDG.E.U16 R182, desc[UR60][R162.64] ;  /* 0x0000003ca2b67981 */ /* 0x000ee2000c1e1500 */
[----:B0-----:R-:W-:-:S03]  /*5970*/  IMAD.WIDE R164, R3, 0x2, R222 ;  /* 0x0000000203a47825 */ /* 0x001fc600078e02de */
[----:B------:R0:W2:Y:S01]  /*5980*/  LDG.E.U16 R186, desc[UR60][R166.64] ;  /* 0x0000003ca6ba7981 */ /* 0x0000a2000c1e1500 */
[----:B----4-:R-:W-:-:S03]  /*5990*/  IMAD.WIDE R170, R3, 0x2, R194 ;  /* 0x0000000203aa7825 */ /* 0x010fc600078e02c2 */
[----:B------:R5:W4:Y:S04]  /*59a0*/  LDG.E.U16 R187, desc[UR60][R168.64] ;  /* 0x0000003ca8bb7981 */ /* 0x000b28000c1e1500 */
[----:B------:R1:W4:Y:S01]  /*59b0*/  LDG.E.U16 R194, desc[UR60][R164.64] ;  /* 0x0000003ca4c27981 */ /* 0x000322000c1e1500 */
[----:B0-----:R-:W-:-:S04]  /*59c0*/  IMAD.WIDE R166, R3, 0x2, R218 ;  /* 0x0000000203a67825 */ /* 0x001fc800078e02da */
[C---:B-----5:R-:W-:Y:S01]  /*59d0*/  IMAD.WIDE R168, R3.reuse, 0x2, R198 ;  /* 0x0000000203a87825 */ /* 0x060fe200078e02c6 */
[----:B------:R0:W5:Y:S03]  /*59e0*/  LDG.E.U16 R195, desc[UR60][R166.64] ;  /* 0x0000003ca6c37981 */ /* 0x000166000c1e1500 */
[C---:B-1----:R-:W-:Y:S01]  /*59f0*/  IMAD.WIDE R164, R3.reuse, 0x2, R206 ;  /* 0x0000000203a47825 */ /* 0x042fe200078e02ce */
[----:B------:R1:W5:Y:S03]  /*5a00*/  LDG.E.U16 R199, desc[UR60][R170.64] ;  /* 0x0000003caac77981 */ /* 0x000366000c1e1500 */
[C---:B------:R-:W-:Y:S01]  /*5a10*/  IMAD.WIDE R162, R3.reuse, 0x2, R226 ;  /* 0x0000000203a27825 */ /* 0x040fe200078e02e2 */
[----:B------:R1:W3:Y:S03]  /*5a20*/  LDG.E.U16 R198, desc[UR60][R168.64] ;  /* 0x0000003ca8c67981 */ /* 0x0002e6000c1e1500 */
[C---:B0-----:R-:W-:Y:S01]  /*5a30*/  IMAD.WIDE R166, R3.reuse, 0x2, R202 ;  /* 0x0000000203a67825 */ /* 0x041fe200078e02ca */
[----:B------:R-:W4:Y:S03]  /*5a40*/  LDG.E.U16 R191, desc[UR60][R162.64] ;  /* 0x0000003ca2bf7981 */ /* 0x000f26000c1e1500 */
[C---:B-1----:R-:W-:Y:S01]  /*5a50*/  IMAD.WIDE R170, R3.reuse, 0x2, R246 ;  /* 0x0000000203aa7825 */ /* 0x042fe200078e02f6 */
[----:B------:R0:W5:Y:S03]  /*5a60*/  LDG.E.U16 R203, desc[UR60][R164.64] ;  /* 0x0000003ca4cb7981 */ /* 0x000166000c1e1500 */
[C---:B------:R-:W-:Y:S01]  /*5a70*/  IMAD.WIDE R168, R3.reuse, 0x2, R250 ;  /* 0x0000000203a87825 */ /* 0x040fe200078e02fa */
[----:B------:R-:W5:Y:S04]  /*5a80*/  LDG.E.U16 R206, desc[UR60][R166.64] ;  /* 0x0000003ca6ce7981 */ /* 0x000f68000c1e1500 */
[----:B------:R-:W5:Y:S01]  /*5a90*/  LDG.E.U16 R170, desc[UR60][R170.64] ;  /* 0x0000003caaaa7981 */ /* 0x000f62000c1e1500 */
[----:B0-----:R-:W-:-:S03]  /*5aa0*/  IMAD.WIDE R164, R3, 0x2, R242 ;  /* 0x0000000203a47825 */ /* 0x001fc600078e02f2 */
[----:B------:R-:W5:Y:S04]  /*5ab0*/  LDG.E.U16 R168, desc[UR60][R168.64] ;  /* 0x0000003ca8a87981 */ /* 0x000f68000c1e1500 */
[----:B------:R0:W5:Y:S02]  /*5ac0*/  LDG.E.U16 R171, desc[UR60][R164.64] ;  /* 0x0000003ca4ab7981 */ /* 0x000164000c1e1500 */
[----:B0-----:R-:W-:-:S04]  /*5ad0*/  FMNMX R164, R18, R12, !PT ;  /* 0x0000000c12a47209 */ /* 0x001fc80007800000 */
[----:B------:R-:W-:Y:S01]  /*5ae0*/  FMNMX R164, R16, R164, !PT ;  /* 0x000000a410a47209 */ /* 0x000fe20007800000 */
[----:B------:R-:W-:-:S03]  /*5af0*/  IMAD.WIDE R162, R3, 0x2, R214 ;  /* 0x0000000203a27825 */ /* 0x000fc600078e02d6 */
[----:B------:R-:W-:Y:S02]  /*5b00*/  FMNMX R164, R15, R164, !PT ;  /* 0x000000a40fa47209 */ /* 0x000fe40007800000 */
[----:B------:R0:W5:Y:S02]  /*5b10*/  LDG.E.U16 R202, desc[UR60][R162.64] ;  /* 0x0000003ca2ca7981 */ /* 0x000164000c1e1500 */
[----:B------:R-:W-:-:S04]  /*5b20*/  FMNMX R164, R21, R164, !PT ;  /* 0x000000a415a47209 */ /* 0x000fc80007800000 */
[----:B------:R-:W-:Y:S01]  /*5b30*/  FMNMX R164, R19, R164, !PT ;  /* 0x000000a413a47209 */ /* 0x000fe20007800000 */
[----:B0-----:R-:W-:-:S03]  /*5b40*/  IMAD.WIDE R162, R3, 0x2, R244 ;  /* 0x0000000203a27825 */ /* 0x001fc600078e02f4 */
[----:B------:R-:W-:Y:S02]  /*5b50*/  FMNMX R164, R56, R164, !PT ;  /* 0x000000a438a47209 */ /* 0x000fe40007800000 */
[----:B------:R0:W5:Y:S02]  /*5b60*/  LDG.E.U16 R169, desc[UR60][R162.64] ;  /* 0x0000003ca2a97981 */ /* 0x000164000c1e1500 */
[----:B------:R-:W-:-:S04]  /*5b70*/  FMNMX R164, R57, R164, !PT ;  /* 0x000000a439a47209 */ /* 0x000fc80007800000 */
[----:B------:R-:W-:Y:S01]  /*5b80*/  FMNMX R164, R60, R164, !PT ;  /* 0x000000a43ca47209 */ /* 0x000fe20007800000 */
[----:B0-----:R-:W-:-:S03]  /*5b90*/  IMAD.WIDE R162, R3, 0x2, R216 ;  /* 0x0000000203a27825 */ /* 0x001fc600078e02d8 */
[----:B------:R-:W-:Y:S02]  /*5ba0*/  FMNMX R164, R61, R164, !PT ;  /* 0x000000a43da47209 */ /* 0x000fe40007800000 */
[----:B------:R0:W5:Y:S02]  /*5bb0*/  LDG.E.U16 R214, desc[UR60][R162.64] ;  /* 0x0000003ca2d67981 */ /* 0x000164000c1e1500 */
[----:B------:R-:W-:Y:S01]  /*5bc0*/  FMNMX R164, R64, R164, !PT ;  /* 0x000000a440a47209 */ /* 0x000fe20007800000 */
[----:B0-----:R-:W-:-:S05]  /*5bd0*/  IMAD.WIDE R162, R3, 0x2, R212 ;  /* 0x0000000203a27825 */ /* 0x001fca00078e02d4 */
[----:B------:R0:W5:Y:S01]  /*5be0*/  LDG.E.U16 R215, desc[UR60][R162.64] ;  /* 0x0000003ca2d77981 */ /* 0x000162000c1e1500 */
        /* <DEDUP_REMOVED lines=43> */
[----:B------:R-:W-:-:S04]  /*5ea0*/  IMAD.WIDE R166, R3, 0x2, R220 ;  /* 0x0000000203a67825 */ /* 0x000fc800078e02dc */
[C---:B0-----:R-:W-:Y:S01]  /*5eb0*/  IMAD.WIDE R162, R3.reuse, 0x2, R142 ;  /* 0x0000000203a27825 */ /* 0x041fe200078e028e */
[----:B------:R-:W5:Y:S03]  /*5ec0*/  LDG.E.U16 R207, desc[UR60][R166.64] ;  /* 0x0000003ca6cf7981 */ /* 0x000f66000c1e1500 */
[C---:B------:R-:W-:Y:S01]  /*5ed0*/  IMAD.WIDE R164, R3.reuse, 0x2, R138 ;  /* 0x0000000203a47825 */ /* 0x040fe200078e028a */
[----:B------:R0:W5:Y:S04]  /*5ee0*/  LDG.E.U16 R234, desc[UR60][R162.64] ;  /* 0x0000003ca2ea7981 */ /* 0x000168000c1e1500 */
[----:B------:R1:W5:Y:S01]  /*5ef0*/  LDG.E.U16 R237, desc[UR60][R164.64] ;  /* 0x0000003ca4ed7981 */ /* 0x000362000c1e1500 */
[----:B0-----:R-:W-:-:S04]  /*5f00*/  IMAD.WIDE R162, R3, 0x2, R140 ;  /* 0x0000000203a27825 */ /* 0x001fc800078e028c */
[C---:B-1----:R-:W-:Y:S01]  /*5f10*/  IMAD.WIDE R164, R3.reuse, 0x2, R132 ;  /* 0x0000000203a47825 */ /* 0x042fe200078e0284 */
[----:B------:R0:W5:Y:S03]  /*5f20*/  LDG.E.U16 R236, desc[UR60][R162.64] ;  /* 0x0000003ca2ec7981 */ /* 0x000166000c1e1500 */
[C---:B------:R-:W-:Y:S01]  /*5f30*/  IMAD.WIDE R166, R3.reuse, 0x2, R130 ;  /* 0x0000000203a67825 */ /* 0x040fe200078e0282 */
[----:B------:R1:W5:Y:S04]  /*5f40*/  LDG.E.U16 R239, desc[UR60][R164.64] ;  /* 0x0000003ca4ef7981 */ /* 0x000368000c1e1500 */
[----:B------:R2:W5:Y:S01]  /*5f50*/  LDG.E.U16 R240, desc[UR60][R166.64] ;  /* 0x0000003ca6f07981 */ /* 0x000562000c1e1500 */
[----:B0-----:R-:W-:-:S04]  /*5f60*/  IMAD.WIDE R162, R3, 0x2, R134 ;  /* 0x0000000203a27825 */ /* 0x001fc800078e0286 */
[C---:B-1----:R-:W-:Y:S01]  /*5f70*/  IMAD.WIDE R164, R3.reuse, 0x2, R124 ;  /* 0x0000000203a47825 */ /* 0x042fe200078e027c */
[----:B------:R0:W5:Y:S03]  /*5f80*/  LDG.E.U16 R238, desc[UR60][R162.64] ;  /* 0x0000003ca2ee7981 */ /* 0x000166000c1e1500 */
[C---:B--2---:R-:W-:Y:S01]  /*5f90*/  IMAD.WIDE R166, R3.reuse, 0x2, R122 ;  /* 0x0000000203a67825 */ /* 0x044fe200078e027a */
[----:B------:R-:W-:Y:S01]  /*5fa0*/  FMNMX R235, R172, R235, !PT ;  /* 0x000000ebaceb7209 */ /* 0x000fe20007800000 */
[----:B------:R-:W2:Y:S04]  /*5fb0*/  LDG.E.U16 R164, desc[UR60][R164.64] ;  /* 0x0000003ca4a47981 */ /* 0x000ea8000c1e1500 */
[----:B------:R-:W2:Y:S01]  /*5fc0*/  LDG.E.U16 R166, desc[UR60][R166.64] ;  /* 0x0000003ca6a67981 */ /* 0x000ea2000c1e1500 */
[----:B0-----:R-:W-:Y:S01]  /*5fd0*/  IMAD.WIDE R162, R3, 0x2, R126 ;  /* 0x0000000203a27825 */ /* 0x001fe200078e027e */
[----:B------:R-:W-:-:S05]  /*5fe0*/  FMNMX R235, R52, R235, !PT ;  /* 0x000000eb34eb7209 */ /* 0x000fca0007800000 */
[----:B------:R-:W2:Y:S01]  /*5ff0*/  LDG.E.U16 R162, desc[UR60][R162.64] ;  /* 0x0000003ca2a27981 */ /* 0x000ea2000c1e1500 */
[----:B------:R-:W-:Y:S06]  /*6000*/  BAR.SYNC.DEFER_BLOCKING 0x0 ;  /* 0x0000000000007b1d */ /* 0x000fec0000010000 */
[----:B------:R-:W0:Y:S04]  /*6010*/  SHFL.BFLY PT, R241, R235, 0x2, 0x1f ;  /* 0x0c401f00ebf17f89 */ /* 0x000e2800000e0000 */
[----:B------:R1:W-:Y:S02]  /*6020*/  STS.U16 [R11+UR4+0x1000], R25 ;  /* 0x001000190b007988 */ /* 0x0003e40008000404 */
[----:B-1----:R-:W-:Y:S01]  /*6030*/  FMUL R25, R30, UR5 ;  /* 0x000000051e197c20 */ /* 0x002fe20008400000 */
[----:B------:R-:W-:-:S02]  /*6040*/  SHF.R.U32.HI R30, RZ, 0xd, R32 ;  /* 0x0000000dff1e7819 */ /* 0x000fc40000011620 */
[----:B0-----:R-:W-:Y:S02]  /*6050*/  FMNMX R241, R235, R241, !PT ;  /* 0x000000f1ebf17209 */ /* 0x001fe40007800000 */
[----:B------:R-:W-:Y:S02]  /*6060*/  FSEL R25, R25, -INF , P2 ;  /* 0xff80000019197808 */ /* 0x000fe40001000000 */
[----:B------:R-:W-:Y:S01]  /*6070*/  LOP3.LUT P2, RZ, R30, 0x1, RZ, 0xc0, !PT ;  /* 0x000000011eff7812 */ /* 0x000fe2000784c0ff */
[----:B------:R-:W-:Y:S01]  /*6080*/  FMUL R30, R31, UR5 ;  /* 0x000000051f1e7c20 */ /* 0x000fe20008400000 */
[----:B------:R-:W-:Y:S01]  /*6090*/  STS.U16 [R11+UR4], R76 ;  /* 0x0000004c0b007988 */ /* 0x000fe20008000404 */
[----:B------:R-:W-:-:S03]  /*60a0*/  SHF.R.U32.HI R31, RZ, 0xc, R32 ;  /* 0x0000000cff1f7819 */ /* 0x000fc60000011620 */
[----:B------:R-:W0:Y:S01]  /*60b0*/  SHFL.BFLY PT, R76, R241, 0x1, 0x1f ;  /* 0x0c201f00f14c7f89 */ /* 0x000e2200000e0000 */
[----:B------:R-:W-:Y:S02]  /*60c0*/  FSEL R30, R30, -INF , P4 ;  /* 0xff8000001e1e7808 */ /* 0x000fe40002000000 */
[----:B------:R-:W-:Y:S01]  /*60d0*/  LOP3.LUT P4, RZ, R31, 0x1, RZ, 0xc0, !PT ;  /* 0x000000011fff7812 */ /* 0x000fe2000788c0ff */
[----:B------:R-:W-:Y:S01]  /*60e0*/  FMUL R31, R34, UR5 ;  /* 0x00000005221f7c20 */ /* 0x000fe20008400000 */
[----:B------:R-:W-:-:S04]  /*60f0*/  SHF.R.U32.HI R34, RZ, 0x9, R32 ;  /* 0x00000009ff227819 */ /* 0x000fc80000011620 */
[----:B------:R-:W-:Y:S02]  /*6100*/  FSEL R31, R31, -INF , P6 ;  /* 0xff8000001f1f7808 */ /* 0x000fe40003000000 */
[----:B------:R-:W-:Y:S01]  /*6110*/  LOP3.LUT P6, RZ, R34, 0x1, RZ, 0xc0, !PT ;  /* 0x0000000122ff7812 */ /* 0x000fe200078cc0ff */
[----:B------:R-:W-:Y:S01]  /*6120*/  FMUL R34, R35, UR5 ;  /* 0x0000000523227c20 */ /* 0x000fe20008400000 */
[----:B------:R-:W-:-:S04]  /*6130*/  SHF.R.U32.HI R35, RZ, 0x8, R32 ;  /* 0x00000008ff237819 */ /* 0x000fc80000011620 */
[----:B------:R-:W-:Y:S02]  /*6140*/  FSEL R34, R34, -INF , P3 ;  /* 0xff80000022227808 */ /* 0x000fe40001800000 */
[----:B------:R-:W-:Y:S01]  /*6150*/  LOP3.LUT P3, RZ, R35, 0x1, RZ, 0xc0, !PT ;  /* 0x0000000123ff7812 */ /* 0x000fe2000786c0ff */
[----:B------:R-:W-:Y:S01]  /*6160*/  FMUL R35, R38, UR5 ;  /* 0x0000000526237c20 */ /* 0x000fe20008400000 */
[----:B------:R-:W-:Y:S01]  /*6170*/  SHF.R.U32.HI R38, RZ, 0x5, R32 ;  /* 0x00000005ff267819 */ /* 0x000fe20000011620 */
[----:B------:R-:W-:Y:S03]  /*6180*/  STS.U16 [R11+UR4+0x400], R84 ;  /* 0x000400540b007988 */ /* 0x000fe60008000404 */
[----:B------:R-:W-:Y:S01]  /*6190*/  FSEL R35, R35, -INF , P1 ;  /* 0xff80000023237808 */ /* 0x000fe20000800000 */
[----:B------:R-:W-:Y:S01]  /*61a0*/  STS.U16 [R11+UR4+0x800], R79 ;  /* 0x0008004f0b007988 */ /* 0x000fe20008000404 */
[----:B------:R-:W-:Y:S01]  /*61b0*/  LOP3.LUT P1, RZ, R38, 0x1, RZ, 0xc0, !PT ;  /* 0x0000000126ff7812 */ /* 0x000fe2000782c0ff */
[----:B------:R-:W-:-:S02]  /*61c0*/  FMUL R38, R39, UR5 ;  /* 0x0000000527267c20 */ /* 0x000fc40008400000 */
        /* <DEDUP_REMOVED lines=11> */
[----:B------:R0:W-:Y:S01]  /*6280*/  STS.U16 [R11+UR4+0x3c00], R75 ;  /* 0x003c004b0b007988 */ /* 0x0001e20008000404 */
[----:B------:R-:W-:Y:S01]  /*6290*/  SHF.R.U32.HI R39, RZ, 0x4, R32 ;  /* 0x00000004ff277819 */ /* 0x000fe20000011620 */
[----:B------:R-:W-:Y:S01]  /*62a0*/  FMUL R42, R42, UR5 ;  /* 0x000000052a2a7c20 */ /* 0x000fe20008400000 */
[----:B------:R-:W-:-:S02]  /*62b0*/  FSEL R38, R38, -INF , P5 ;  /* 0xff80000026267808 */ /* 0x000fc40002800000 */
[----:B0-----:R-:W-:-:S04]  /*62c0*/  FMNMX R11, R241, R76, !PT ;  /* 0x0000004cf10b7209 */ /* 0x001fc80007800000 */
[----:B------:R-:W-:Y:S02]  /*62d0*/  FMNMX R11, R11, R0, !PT ;  /* 0x000000000b0b7209 */ /* 0x000fe40007800000 */
[----:B------:R-:W-:Y:S02]  /*62e0*/  LOP3.LUT P5, RZ, R39, 0x1, RZ, 0xc0, !PT ;  /* 0x0000000127ff7812 */ /* 0x000fe400078ac0ff */
[----:B------:R-:W-:Y:S01]  /*62f0*/  SHF.R.U32.HI R39, RZ, 0x1, R32 ;  /* 0x00000001ff277819 */ /* 0x000fe20000011620 */
[--C-:B------:R-:W-:Y:S01]  /*6300*/  FADD R21, R21, -R11.reuse ;  /* 0x8000000b15157221 */ /* 0x100fe20000000000 */
[----:B------:R-:W-:Y:S02]  /*6310*/  FSEL R32, R42, -INF , !P2 ;  /* 0xff8000002a207808 */ /* 0x000fe40005000000 */
[----:B------:R-:W-:Y:S01]  /*6320*/  LOP3.LUT P2, RZ, R39, 0x1, RZ, 0xc0, !PT ;  /* 0x0000000127ff7812 */ /* 0x000fe2000784c0ff */
[----:B------:R-:W-:Y:S01]  /*6330*/  FMUL R39, R21, 1.4426950216293334961 ;  /* 0x3fb8aa3b15277820 */ /* 0x000fe20000400000 */
[----:B------:R-:W-:-:S03]  /*6340*/  FADD R21, R19, -R11 ;  /* 0x8000000b13157221 */ /* 0x000fc60000000000 */
[----:B------:R0:W-:Y:S02]  /*6350*/  MUFU.EX2 R19, R39 ;  /* 0x0000002700137308 */ /* 0x0001e40000000800 */
[----:B0-----:R-:W-:-:S04]  /*6360*/  FMNMX R39, R13, R14, !PT ;  /* 0x0000000e0d277209 */ /* 0x001fc80007800000 */
[----:B------:R-:W-:-:S04]  /*6370*/  FMNMX R39, R17, R39, !PT ;  /* 0x0000002711277209 */ /* 0x000fc80007800000 */
        /* <DEDUP_REMOVED lines=12> */
[----:B------:R-:W-:Y:S01]  /*6440*/  FMNMX R39, R78, R39, !PT ;  /* 0x000000274e277209 */ /* 0x000fe20007800000 */
[----:B------:R-:W-:-:S03]  /*6450*/  FADD R18, R18, -R11 ;  /* 0x8000000b12127221 */ /* 0x000fc60000000000 */
[----:B------:R-:W-:Y:S01]  /*6460*/  FMNMX R39, R26, R39, !PT ;  /* 0x000000271a277209 */ /* 0x000fe20007800000 */
[----:B------:R-:W-:-:S03]  /*6470*/  FMUL R75, R18, 1.4426950216293334961 ;  /* 0x3fb8aa3b124b7820 */ /* 0x000fc60000400000 */
[----:B------:R-:W-:Y:S01]  /*6480*/  FMNMX R39, R27, R39, !PT ;  /* 0x000000271b277209 */ /* 0x000fe20007800000 */
[----:B------:R-:W-:-:S03]  /*6490*/  FADD R18, R12, -R11 ;  /* 0x8000000b0c127221 */ /* 0x000fc60000000000 */
[----:B------:R-:W-:Y:S01]  /*64a0*/  FMNMX R39, R25, R39, !PT ;  /* 0x0000002719277209 */ /* 0x000fe20007800000 */
[----:B------:R0:W-:Y:S03]  /*64b0*/  MUFU.EX2 R12, R75 ;  /* 0x0000004b000c7308 */ /* 0x0001e60000000800 */
[----:B------:R-:W-:Y:S01]  /*64c0*/  FMNMX R39, R30, R39, !PT ;  /* 0x000000271e277209 */ /* 0x000fe20007800000 */
[----:B0-----:R-:W-:Y:S01]  /*64d0*/  FMUL R75, R18, 1.4426950216293334961 ;  /* 0x3fb8aa3b124b7820 */ /* 0x001fe20000400000 */
[--C-:B------:R-:W-:Y:S02]  /*64e0*/  FADD R18, R16, -R11.reuse ;  /* 0x8000000b10127221 */ /* 0x100fe40000000000 */
[----:B------:R-:W-:Y:S01]  /*64f0*/  FMNMX R42, R31, R39, !PT ;  /* 0x000000271f2a7209 */ /* 0x000fe20007800000 */
[----:B------:R0:W-:Y:S03]  /*6500*/  MUFU.EX2 R16, R75 ;  /* 0x0000004b00107308 */ /* 0x0001e60000000800 */
[----:B------:R-:W-:Y:S01]  /*6510*/  FMNMX R42, R34, R42, !PT ;  /* 0x0000002a222a7209 */ /* 0x000fe20007800000 */
[----:B------:R-:W-:Y:S01]  /*6520*/  FMUL R39, R43, UR5 ;  /* 0x000000052b277c20 */ /* 0x000fe20008400000 */
[----:B0-----:R-:W-:Y:S01]  /*6530*/  FMUL R75, R18, 1.4426950216293334961 ;  /* 0x3fb8aa3b124b7820 */ /* 0x001fe20000400000 */
[----:B------:R-:W-:Y:S01]  /*6540*/  FADD R18, R15, -R11 ;  /* 0x8000000b0f127221 */ /* 0x000fe20000000000 */
[----:B------:R-:W-:-:S02]  /*6550*/  FMUL R43, R47, UR5 ;  /* 0x000000052f2b7c20 */ /* 0x000fc40008400000 */
[----:B------:R0:W-:Y:S01]  /*6560*/  MUFU.EX2 R15, R75 ;  /* 0x0000004b000f7308 */ /* 0x0001e20000000800 */
[----:B------:R-:W-:Y:S01]  /*6570*/  FMNMX R47, R35, R42, !PT ;  /* 0x0000002a232f7209 */ /* 0x000fe20007800000 */
[----:B0-----:R-:W-:-:S03]  /*6580*/  FADD R75, R73, -R11 ;  /* 0x8000000b494b7221 */ /* 0x001fc60000000000 */
[----:B------:R-:W-:Y:S01]  /*6590*/  FMNMX R47, R38, R47, !PT ;  /* 0x0000002f262f7209 */ /* 0x000fe20007800000 */
[----:B------:R-:W-:Y:S01]  /*65a0*/  FMUL R75, R75, 1.4426950216293334961 ;  /* 0x3fb8aa3b4b4b7820 */ /* 0x000fe20000400000 */
[--C-:B------:R-:W-:Y:S01]  /*65b0*/  FADD R73, R72, -R11.reuse ;  /* 0x8000000b48497221 */ /* 0x100fe20000000000 */
[----:B------:R-:W-:Y:S02]  /*65c0*/  FSEL R39, R39, -INF , !P4 ;  /* 0xff80000027277808 */ /* 0x000fe40006000000 */
[----:B------:R0:W-:Y:S01]  /*65d0*/  MUFU.EX2 R72, R75 ;  /* 0x0000004b00487308 */ /* 0x0001e20000000800 */
[----:B------:R-:W-:Y:S01]  /*65e0*/  FMNMX R47, R32, R47, !PT ;  /* 0x0000002f202f7209 */ /* 0x000fe20007800000 */
[----:B------:R-:W-:Y:S01]  /*65f0*/  FMUL R42, R50, UR5 ;  /* 0x00000005322a7c20 */ /* 0x000fe20008400000 */
[----:B------:R-:W-:Y:S01]  /*6600*/  FADD R50, R24, -R11 ;  /* 0x8000000b18327221 */ /* 0x000fe20000000000 */
[----:B0-----:R-:W-:Y:S01]  /*6610*/  FMUL R75, R46, UR5 ;  /* 0x000000052e4b7c20 */ /* 0x001fe20008400000 */
[----:B------:R-:W-:-:S04]  /*6620*/  FMNMX R47, R39, R47, !PT ;  /* 0x0000002f272f7209 */ /* 0x000fc80007800000 */
[----:B------:R-:W-:Y:S02]  /*6630*/  FSEL R24, R75, -INF , !P6 ;  /* 0xff8000004b187808 */ /* 0x000fe40007000000 */
[----:B------:R-:W-:Y:S02]  /*6640*/  FSEL R43, R43, -INF , !P3 ;  /* 0xff8000002b2b7808 */ /* 0x000fe40005800000 */
[----:B------:R-:W-:Y:S01]  /*6650*/  FMNMX R47, R24, R47, !PT ;  /* 0x0000002f182f7209 */ /* 0x000fe20007800000 */
[----:B------:R-:W-:Y:S01]  /*6660*/  FMUL R46, R51, UR5 ;  /* 0x00000005332e7c20 */ /* 0x000fe20008400000 */
[----:B------:R-:W-:Y:S02]  /*6670*/  FSEL R42, R42, -INF , !P1 ;  /* 0xff8000002a2a7808 */ /* 0x000fe40004800000 */
[----:B------:R-:W-:Y:S01]  /*6680*/  FMNMX R47, R43, R47, !PT ;  /* 0x0000002f2b2f7209 */ /* 0x000fe20007800000 */
[----:B------:R-:W-:Y:S01]  /*6690*/  FMUL R54, R54, UR5 ;  /* 0x0000000536367c20 */ /* 0x000fe20008400000 */
[----:B------:R-:W-:Y:S01]  /*66a0*/  FADD R28, R28, -R11 ;  /* 0x8000000b1c1c7221 */ /* 0x000fe20000000000 */
[----:B------:R-:W-:-:S02]  /*66b0*/  FSEL R46, R46, -INF , !P5 ;  /* 0xff8000002e2e7808 */ /* 0x000fc40006800000 */
[----:B------:R-:W-:Y:S01]  /*66c0*/  FMNMX R47, R42, R47, !PT ;  /* 0x0000002f2a2f7209 */ /* 0x000fe20007800000 */
[----:B------:R-:W-:Y:S01]  /*66d0*/  FMUL R50, R50, 1.4426950216293334961 ;  /* 0x3fb8aa3b32327820 */ /* 0x000fe20000400000 */
[----:B------:R-:W-:Y:S01]  /*66e0*/  FMUL R55, R55, UR5 ;  /* 0x0000000537377c20 */ /* 0x000fe20008400000 */
[----:B------:R-:W-:Y:S01]  /*66f0*/  FMUL R77, R28, 1.4426950216293334961 ;  /* 0x3fb8aa3b1c4d7820 */ /* 0x000fe20000400000 */
[----:B------:R-:W-:Y:S02]  /*6700*/  FSEL R28, R54, -INF , !P2 ;  /* 0xff800000361c7808 */ /* 0x000fe40005000000 */
[----:B------:R-:W-:Y:S01]  /*6710*/  FMNMX R47, R46, R47, !PT ;  /* 0x0000002f2e2f7209 */ /* 0x000fe20007800000 */
[----:B------:R0:W-:Y:S03]  /*6720*/  MUFU.EX2 R75, R50 ;  /* 0x00000032004b7308 */ /* 0x0001e60000000800 */
[----:B------:R-:W-:Y:S01]  /*6730*/  FMNMX R47, R28, R47, !PT ;  /* 0x0000002f1c2f7209 */ /* 0x000fe20007800000 */
[--C-:B------:R-:W-:Y:S01]  /*6740*/  FADD R51, R33, -R11.reuse ;  /* 0x8000000b21337221 */ /* 0x100fe20000000000 */
[----:B0-----:R-:W-:Y:S01]  /*6750*/  FADD R50, R29, -R11 ;  /* 0x8000000b1d327221 */ /* 0x001fe20000000000 */
[----:B------:R-:W-:-:S04]  /*6760*/  FSEL R29, R55, -INF , P0 ;  /* 0xff800000371d7808 */ /* 0x000fc80000000000 */
[----:B------:R-:W-:-:S05]  /*6770*/  FMNMX R33, R29, R47, !PT ;  /* 0x0000002f1d217209 */ /* 0x000fca0007800000 */
[----:B------:R-:W0:Y:S01]  /*6780*/  SHFL.BFLY PT, R47, R33, 0x2, 0x1f ;  /* 0x0c401f00212f7f89 */ /* 0x000e2200000e0000 */
[----:B------:R-:W-:-:S04]  /*6790*/  FADD R36, R36, -R11 ;  /* 0x8000000b24247221 */ /* 0x000fc80000000000 */
[----:B------:R-:W-:-:S04]  /*67a0*/  FMUL R36, R36, 1.4426950216293334961 ;  /* 0x3fb8aa3b24247820 */ /* 0x000fc80000400000 */
[----:B------:R1:W-:Y:S01]  /*67b0*/  MUFU.EX2 R82, R36 ;  /* 0x0000002400527308 */ /* 0x0003e20000000800 */
[----:B0-----:R-:W-:-:S05]  /*67c0*/  FMNMX R33, R33, R47, !PT ;  /* 0x0000002f21217209 */ /* 0x001fca0007800000 */
[----:B-1----:R-:W0:Y:S02]  /*67d0*/  SHFL.BFLY PT, R36, R33, 0x1, 0x1f ;  /* 0x0c201f0021247f89 */ /* 0x002e2400000e0000 */
[----:B0-----:R-:W-:Y:S01]  /*67e0*/  FMNMX R36, R33, R36, !PT ;  /* 0x0000002421247209 */ /* 0x001fe20007800000 */
[----:B------:R-:W-:-:S03]  /*67f0*/  FADD R33, -R11, R0 ;  /* 0x000000000b217221 */ /* 0x000fc60000000100 */
[----:B------:R-:W-:Y:S01]  /*6800*/  FMNMX R158, R36, R10, !PT ;  /* 0x0000000a249e7209 */ /* 0x000fe20007800000 */
[----:B------:R-:W-:-:S04]  /*6810*/  FMUL R33, R33, 1.4426950216293334961 ;  /* 0x3fb8aa3b21217820 */ /* 0x000fc80000400000 */
[--C-:B------:R-:W-:Y:S02]  /*6820*/  FADD R36, R13, -R158.reuse ;  /* 0x8000009e0d247221 */ /* 0x100fe40000000000 */
[----:B------:R0:W1:Y:S02]  /*6830*/  MUFU.EX2 R13, R33 ;  /* 0x00000021000d7308 */ /* 0x0000640000000800 */
[----:B------:R-:W-:Y:S01]  /*6840*/  FMUL R36, R36, 1.4426950216293334961 ;  /* 0x3fb8aa3b24247820 */ /* 0x000fe20000400000 */
[----:B0-----:R-:W-:-:S05]  /*6850*/  FADD R33, R14, -R158 ;  /* 0x8000009e0e217221 */ /* 0x001fca0000000000 */
[----:B------:R0:W-:Y:S01]  /*6860*/  MUFU.EX2 R14, R36 ;  /* 0x00000024000e7308 */ /* 0x0001e20000000800 */
[----:B------:R-:W-:Y:S01]  /*6870*/  FMUL R33, R33, 1.4426950216293334961 ;  /* 0x3fb8aa3b21217820 */ /* 0x000fe20000400000 */
[----:B0-----:R-:W-:-:S06]  /*6880*/  FADD R36, R17, -R158 ;  /* 0x8000009e11247221 */ /* 0x001fcc0000000000 */
        /* <DEDUP_REMOVED lines=11> */
[----:B------:R-:W1:Y:S01]  /*6940*/  S2R R235, SR_TID.X ;  /* 0x0000000000eb7919 */ /* 0x000e620000002100 */
        /* <DEDUP_REMOVED lines=9> */
[----:B------:R-:W-:Y:S01]  /*69e0*/  STS.U16 [R7+UR4+0x100], R53 ;  /* 0x0001003507007988 */ /* 0x000fe20008000404 */
[----:B0-----:R-:W-:-:S03]  /*69f0*/  FADD R33, R63, -R158 ;  /* 0x8000009e3f217221 */ /* 0x001fc60000000000 */
[----:B------:R-:W-:Y:S02]  /*6a00*/  STS.U16 [R7+UR4+0x500], R174 ;  /* 0x000500ae07007988 */ /* 0x000fe40008000404 */
[----:B------:R0:W-:Y:S01]  /*6a10*/  MUFU.EX2 R63, R36 ;  /* 0x00000024003f7308 */ /* 0x0001e20000000800 */
[----:B------:R-:W-:Y:S01]  /*6a20*/  FMUL R33, R33, 1.4426950216293334961 ;  /* 0x3fb8aa3b21217820 */ /* 0x000fe20000400000 */
[----:B------:R-:W-:Y:S04]  /*6a30*/  STS.U16 [R7+UR4+0x900], R179 ;  /* 0x000900b307007988 */ /* 0x000fe80008000404 */
[----:B------:R-:W-:Y:S01]  /*6a40*/  STS.U16 [R7+UR4+0xd00], R186 ;  /* 0x000d00ba07007988 */ /* 0x000fe20008000404 */
[----:B0-----:R-:W-:-:S03]  /*6a50*/  FADD R36, R66, -R158 ;  /* 0x8000009e42247221 */ /* 0x001fc60000000000 */
[----:B----4-:R-:W-:Y:S01]  /*6a60*/  STS.U16 [R7+UR4+0x1100], R191 ;  /* 0x001100bf07007988 */ /* 0x010fe20008000404 */
[----:B------:R0:W-:Y:S03]  /*6a70*/  MUFU.EX2 R66, R33 ;  /* 0x0000002100427308 */ /* 0x0001e60000000800 */
        /* <DEDUP_REMOVED lines=10> */
[----:B--2---:R-:W-:Y:S01]  /*6b20*/  STS.U16 [R7+UR4+0x3d00], R162 ;  /* 0x003d00a207007988 */ /* 0x004fe20008000404 */
[----:B0-----:R-:W-:-:S03]  /*6b30*/  FADD R33, R67, -R158 ;  /* 0x8000009e43217221 */ /* 0x001fc60000000000 */
[----:B------:R0:W-:Y:S04]  /*6b40*/  STS.U16 [R8+UR4+0x200], R161 ;  /* 0x000200a108007988 */ /* 0x0001e80008000404 */
        /* <DEDUP_REMOVED lines=31> */
[----:B------:R-:W-:Y:S01]  /*6d40*/  FMUL R36, R36, 1.4426950216293334961 ;  /* 0x3fb8aa3b24247820 */ /* 0x000fe20000400000 */
[----:B------:R4:W-:Y:S06]  /*6d50*/  MEMBAR.ALL.CTA ;  /* 0x0000000000007992 */ /* 0x0009ec0000008000 */
[----:B----4-:R-:W4:Y:S01]  /*6d60*/  FENCE.VIEW.ASYNC.S ;  /* 0x00000000000073c6 */ /* 0x010f220000000000 */
[----:B------:R-:W-:Y:S01]  /*6d70*/  FMUL R33, R33, 1.4426950216293334961 ;  /* 0x3fb8aa3b21217820 */ /* 0x000fe20000400000 */
[----:B------:R5:W-:Y:S01]  /*6d80*/  MUFU.EX2 R67, R36 ;  /* 0x0000002400437308 */ /* 0x000be20000000800 */
[----:B------:R-:W-:-:S04]  /*6d90*/  FADD R24, R24, -R158 ;  /* 0x8000009e18187221 */ /* 0x000fc80000000000 */
[----:B------:R-:W-:Y:S01]  /*6da0*/  FMUL R24, R24, 1.4426950216293334961 ;  /* 0x3fb8aa3b18187820 */ /* 0x000fe20000400000 */
[--C-:B-----5:R-:W-:Y:S02]  /*6db0*/  FADD R36, R70, -R158.reuse ;  /* 0x8000009e46247221 */ /* 0x120fe40000000000 */
[----:B------:R5:W-:Y:S02]  /*6dc0*/  MUFU.EX2 R70, R33 ;  /* 0x0000002100467308 */ /* 0x000be40000000800 */
[----:B------:R-:W-:Y:S01]  /*6dd0*/  FMUL R36, R36, 1.4426950216293334961 ;  /* 0x3fb8aa3b24247820 */ /* 0x000fe20000400000 */
[----:B-1----:R-:W-:Y:S01]  /*6de0*/  SHF.R.U32.HI R235, RZ, 0x5, R235 ;  /* 0x00000005ffeb7819 */ /* 0x002fe200000116eb */
[----:B-----5:R-:W-:-:S04]  /*6df0*/  FADD R33, R71, -R158 ;  /* 0x8000009e47217221 */ /* 0x020fc80000000000 */
[----:B0-----:R-:W-:Y:S01]  /*6e00*/  MUFU.EX2 R161, R24 ;  /* 0x0000001800a17308 */ /* 0x001fe20000000800 */
[----:B------:R-:W-:Y:S01]  /*6e10*/  FMUL R33, R33, 1.4426950216293334961 ;  /* 0x3fb8aa3b21217820 */ /* 0x000fe20000400000 */
[--C-:B------:R-:W-:Y:S01]  /*6e20*/  FADD R56, R56, -R11.reuse ;  /* 0x8000000b38387221 */ /* 0x100fe20000000000 */
[--C-:B------:R-:W-:Y:S01]  /*6e30*/  FADD R57, R57, -R11.reuse ;  /* 0x8000000b39397221 */ /* 0x100fe20000000000 */
[--C-:B------:R-:W-:Y:S01]  /*6e40*/  FADD R60, R60, -R11.reuse ;  /* 0x8000000b3c3c7221 */ /* 0x100fe20000000000 */
[----:B------:R-:W-:-:S03]  /*6e50*/  FADD R61, R61, -R11 ;  /* 0x8000000b3d3d7221 */ /* 0x000fc60000000000 */
[----:B------:R0:W-:Y:S01]  /*6e60*/  MUFU.EX2 R71, R36 ;  /* 0x0000002400477308 */ /* 0x0001e20000000800 */
[--C-:B------:R-:W-:Y:S01]  /*6e70*/  FADD R64, R64, -R11.reuse ;  /* 0x8000000b40407221 */ /* 0x100fe20000000000 */
[--C-:B------:R-:W-:Y:S01]  /*6e80*/  FADD R65, R65, -R11.reuse ;  /* 0x8000000b41417221 */ /* 0x100fe20000000000 */
[--C-:B------:R-:W-:Y:S01]  /*6e90*/  FADD R68, R68, -R11.reuse ;  /* 0x8000000b44447221 */ /* 0x100fe20000000000 */
[--C-:B------:R-:W-:Y:S01]  /*6ea0*/  FADD R69, R69, -R11.reuse ;  /* 0x8000000b45457221 */ /* 0x100fe20000000000 */
[--C-:B------:R-:W-:Y:S01]  /*6eb0*/  FADD R120, R120, -R11.reuse ;  /* 0x8000000b78787221 */ /* 0x100fe20000000000 */
[--C-:B------:R-:W-:Y:S01]  /*6ec0*/  FADD R81, R160, -R11.reuse ;  /* 0x8000000ba0517221 */ /* 0x100fe20000000000 */
[--C-:B------:R-:W-:Y:S01]  /*6ed0*/  FADD R86, R44, -R11.reuse ;  /* 0x8000000b2c567221 */ /* 0x100fe20000000000 */
[--C-:B------:R-:W-:Y:S01]  /*6ee0*/  FADD R172, R172, -R11.reuse ;  /* 0x8000000bacac7221 */ /* 0x100fe20000000000 */
[--C-:B0-----:R-:W-:Y:S01]  /*6ef0*/  FADD R36, R74, -R158.reuse ;  /* 0x8000009e4a247221 */ /* 0x101fe20000000000 */
[----:B------:R-:W-:Y:S01]  /*6f00*/  FADD R46, R46, -R158 ;  /* 0x8000009e2e2e7221 */ /* 0x000fe20000000000 */
[----:B------:R-:W-:Y:S01]  /*6f10*/  FADD R24, -R158, R10 ;  /* 0x0000000a9e187221 */ /* 0x000fe20000000100 */
[----:B------:R0:W-:Y:S01]  /*6f20*/  MUFU.EX2 R74, R33 ;  /* 0x00000021004a7308 */ /* 0x0001e20000000800 */
[--C-:B------:R-:W-:Y:S01]  /*6f30*/  FADD R37, R37, -R11.reuse ;  /* 0x8000000b25257221 */ /* 0x100fe20000000000 */
[--C-:B------:R-:W-:Y:S01]  /*6f40*/  FADD R40, R40, -R11.reuse ;  /* 0x8000000b28287221 */ /* 0x100fe20000000000 */
[--C-:B------:R-:W-:Y:S01]  /*6f50*/  FADD R41, R41, -R11.reuse ;  /* 0x8000000b29297221 */ /* 0x100fe20000000000 */
[--C-:B------:R-:W-:Y:S01]  /*6f60*/  FADD R45, R45, -R11.reuse ;  /* 0x8000000b2d2d7221 */ /* 0x100fe20000000000 */
[--C-:B------:R-:W-:Y:S01]  /*6f70*/  FADD R48, R48, -R11.reuse ;  /* 0x8000000b30307221 */ /* 0x100fe20000000000 */
[--C-:B------:R-:W-:Y:S01]  /*6f80*/  FADD R49, R49, -R11.reuse ;  /* 0x8000000b31317221 */ /* 0x100fe20000000000 */
[----:B------:R-:W-:Y:S01]  /*6f90*/  FADD R52, R52, -R11 ;  /* 0x8000000b34347221 */ /* 0x000fe20000000000 */
[--C-:B------:R-:W-:Y:S01]  /*6fa0*/  FADD R26, R26, -R158.reuse ;  /* 0x8000009e1a1a7221 */ /* 0x100fe20000000000 */
[--C-:B0-----:R-:W-:Y:S01]  /*6fb0*/  FADD R33, R78, -R158.reuse ;  /* 0x8000009e4e217221 */ /* 0x101fe20000000000 */
        /* <DEDUP_REMOVED lines=12> */
[----:B------:R-:W-:Y:S01]  /*7080*/  FADD R29, R29, -R158 ;  /* 0x8000009e1d1d7221 */ /* 0x000fe20000000000 */
[----:B------:R-:W-:Y:S01]  /*7090*/  R2UR UR6, R235 ;  /* 0x00000000eb0672ca */ /* 0x000fe200000e0000 */
[----:B------:R-:W-:Y:S01]  /*70a0*/  FMUL R18, R18, 1.4426950216293334961 ;  /* 0x3fb8aa3b12127820 */ /* 0x000fe20000400000 */
        /* <DEDUP_REMOVED lines=14> */
[----:B--2---:R-:W-:Y:S01]  /*7190*/  FMUL R8, R46, 1.4426950216293334961 ;  /* 0x3fb8aa3b2e087820 */ /* 0x004fe20000400000 */
        /* <DEDUP_REMOVED lines=26> */
[----:B---3--:R-:W0:Y:S01]  /*7340*/  MUFU.EX2 R9, R24 ;  /* 0x0000001800097308 */ /* 0x008e220000000800 */
[----:B------:R-:W-:-:S07]  /*7350*/  USHF.L.U32 UR6, UR6, 0x7, URZ ;  /* 0x0000000706067899 */ /* 0x000fce000800063f */
[----:B------:R-:W1:Y:S08]  /*7360*/  MUFU.EX2 R18, R18 ;  /* 0x0000001200127308 */ /* 0x000e700000000800 */
[----:B------:R-:W2:Y:S08]  /*7370*/  MUFU.EX2 R21, R21 ;  /* 0x0000001500157308 */ /* 0x000eb00000000800 */
[----:B------:R-:W-:Y:S08]  /*7380*/  MUFU.EX2 R56, R56 ;  /* 0x0000003800387308 */ /* 0x000ff00000000800 */
[----:B------:R-:W3:Y:S08]  /*7390*/  MUFU.EX2 R57, R57 ;  /* 0x0000003900397308 */ /* 0x000ef00000000800 */
[----:B------:R-:W-:Y:S08]  /*73a0*/  MUFU.EX2 R60, R60 ;  /* 0x0000003c003c7308 */ /* 0x000ff00000000800 */
[----:B------:R-:W5:Y:S08]  /*73b0*/  MUFU.EX2 R61, R61 ;  /* 0x0000003d003d7308 */ /* 0x000f700000000800 */
[----:B------:R-:W-:Y:S08]  /*73c0*/  MUFU.EX2 R64, R64 ;  /* 0x0000004000407308 */ /* 0x000ff00000000800 */
[----:B------:R-:W4:Y:S08]  /*73d0*/  MUFU.EX2 R65, R65 ;  /* 0x0000004100417308 */ /* 0x000f300000000800 */
[----:B------:R-:W-:Y:S08]  /*73e0*/  MUFU.EX2 R68, R68 ;  /* 0x0000004400447308 */ /* 0x000ff00000000800 */
[----:B------:R-:W4:Y:S08]  /*73f0*/  MUFU.EX2 R69, R69 ;  /* 0x0000004500457308 */ /* 0x000f300000000800 */
[----:B------:R-:W4:Y:S08]  /*7400*/  MUFU.EX2 R73, R73 ;  /* 0x0000004900497308 */ /* 0x000f300000000800 */
[----:B------:R-:W-:Y:S08]  /*7410*/  MUFU.EX2 R76, R76 ;  /* 0x0000004c004c7308 */ /* 0x000ff00000000800 */
        /* <DEDUP_REMOVED lines=14> */
[----:B------:R-:W4:Y:S08]  /*7500*/  MUFU.EX2 R160, R33 ;  /* 0x0000002100a07308 */ /* 0x000f300000000800 */
[----:B------:R1:W-:Y:S08]  /*7510*/  MUFU.EX2 R163, R26 ;  /* 0x0000001a00a37308 */ /* 0x0003f00000000800 */
[----:B------:R-:W4:Y:S08]  /*7520*/  MUFU.EX2 R165, R27 ;  /* 0x0000001b00a57308 */ /* 0x000f300000000800 */
[----:B------:R-:W-:Y:S08]  /*7530*/  MUFU.EX2 R167, R25 ;  /* 0x0000001900a77308 */ /* 0x000ff00000000800 */
[----:B------:R-:W4:Y:S08]  /*7540*/  MUFU.EX2 R172, R30 ;  /* 0x0000001e00ac7308 */ /* 0x000f300000000800 */
[----:B------:R-:W-:Y:S08]  /*7550*/  MUFU.EX2 R174, R31 ;  /* 0x0000001f00ae7308 */ /* 0x000ff00000000800 */
[----:B------:R-:W4:Y:S08]  /*7560*/  MUFU.EX2 R179, R34 ;  /* 0x0000002200b37308 */ /* 0x000f300000000800 */
[----:B------:R-:W-:Y:S08]  /*7570*/  MUFU.EX2 R186, R35 ;  /* 0x0000002300ba7308 */ /* 0x000ff00000000800 */
[----:B------:R-:W4:Y:S08]  /*7580*/  MUFU.EX2 R191, R38 ;  /* 0x0000002600bf7308 */ /* 0x000f300000000800 */
[----:B------:R-:W-:Y:S08]  /*7590*/  MUFU.EX2 R170, R32 ;  /* 0x0000002000aa7308 */ /* 0x000ff00000000800 */
[----:B------:R-:W4:Y:S08]  /*75a0*/  MUFU.EX2 R7, R39 ;  /* 0x0000002700077308 */ /* 0x000f300000000800 */
[----:B------:R-:W4:Y:S08]  /*75b0*/  MUFU.EX2 R162, R43 ;  /* 0x0000002b00a27308 */ /* 0x000f300000000800 */
[----:B------:R-:W-:Y:S08]  /*75c0*/  MUFU.EX2 R169, R42 ;  /* 0x0000002a00a97308 */ /* 0x000ff00000000800 */
[----:B------:R-:W4:Y:S08]  /*75d0*/  MUFU.EX2 R8, R8 ;  /* 0x0000000800087308 */ /* 0x000f300000000800 */
[----:B------:R2:W-:Y:S08]  /*75e0*/  MUFU.EX2 R164, R28 ;  /* 0x0000001c00a47308 */ /* 0x0005f00000000800 */
[----:B------:R3:W4:Y:S01]  /*75f0*/  MUFU.EX2 R10, R29 ;  /* 0x0000001d000a7308 */ /* 0x0007220000000800 */
[----:B------:R-:W-:Y:S01]  /*7600*/  ULOP3.LUT UR6, UR6, 0x200, URZ, 0xc0, !UPT ;  /* 0x0000020006067892 */ /* 0x000fe2000f8ec03f */
[-C--:B------:R-:W-:Y:S01]  /*7610*/  FMUL R88, R88, R13.reuse ;  /* 0x0000000d58587220 */ /* 0x080fe20000400000 */
[-C--:B------:R-:W-:Y:S01]  /*7620*/  FMUL R89, R89, R13.reuse ;  /* 0x0000000d59597220 */ /* 0x080fe20000400000 */
[-C--:B------:R-:W-:Y:S01]  /*7630*/  FMUL R92, R92, R13.reuse ;  /* 0x0000000d5c5c7220 */ /* 0x080fe20000400000 */
[----:B------:R-:W-:Y:S01]  /*7640*/  ULEA.HI UR6, UR4, UR6, URZ, 0x1c ;  /* 0x0000000604067291 */ /* 0x000fe2000f8fe03f */
[-C--:B------:R-:W-:Y:S01]  /*7650*/  FMUL R93, R93, R13.reuse ;  /* 0x0000000d5d5d7220 */ /* 0x080fe20000400000 */
        /* <DEDUP_REMOVED lines=11> */
[----:B------:R-:W-:Y:S01]  /*7710*/  FMUL R117, R117, R13 ;  /* 0x0000000d75757220 */ /* 0x000fe20000400000 */
[-C--:B0-----:R-:W-:Y:S01]  /*7720*/  FMUL R90, R90, R9.reuse ;  /* 0x000000095a5a7220 */ /* 0x081fe20000400000 */
        /* <DEDUP_REMOVED lines=15> */
[----:B------:R-:W-:Y:S01]  /*7820*/  F2FP.F16.F32.PACK_AB R24, R16, R12 ;  /* 0x0000000c1018723e */ /* 0x000fe200000000ff */
[----:B------:R-:W-:Y:S01]  /*7830*/  ULOP3.LUT UR6, UR6, 0x3fff, URZ, 0xc0, !UPT ;  /* 0x00003fff06067892 */ /* 0x000fe2000f8ec03f */
[----:B-1----:R-:W-:-:S02]  /*7840*/  F2FP.F16.F32.PACK_AB R26, R18, R15 ;  /* 0x0000000f121a723e */ /* 0x002fc400000000ff */
[----:B--2---:R-:W-:Y:S02]  /*7850*/  F2FP.F16.F32.PACK_AB R28, R21, R19 ;  /* 0x00000013151c723e */ /* 0x004fe400000000ff */
[----:B------:R-:W-:Y:S02]  /*7860*/  F2FP.F16.F32.PACK_AB R25, R17, R14 ;  /* 0x0000000e1119723e */ /* 0x000fe400000000ff */
[----:B------:R-:W-:Y:S02]  /*7870*/  F2FP.F16.F32.PACK_AB R27, R22, R20 ;  /* 0x00000014161b723e */ /* 0x000fe400000000ff */
[----:B---3--:R-:W-:Y:S02]  /*7880*/  F2FP.F16.F32.PACK_AB R29, R58, R23 ;  /* 0x000000173a1d723e */ /* 0x008fe400000000ff */
[----:B------:R-:W-:Y:S02]  /*7890*/  F2FP.F16.F32.PACK_AB R30, R57, R56 ;  /* 0x00000038391e723e */ /* 0x000fe400000000ff */
[----:B------:R-:W-:-:S02]  /*78a0*/  F2FP.F16.F32.PACK_AB R31, R62, R59 ;  /* 0x0000003b3e1f723e */ /* 0x000fc400000000ff */
[----:B-----5:R-:W-:Y:S02]  /*78b0*/  F2FP.F16.F32.PACK_AB R32, R61, R60 ;  /* 0x0000003c3d20723e */ /* 0x020fe400000000ff */
[----:B------:R-:W-:Y:S02]  /*78c0*/  F2FP.F16.F32.PACK_AB R33, R66, R63 ;  /* 0x0000003f4221723e */ /* 0x000fe400000000ff */
[----:B----4-:R-:W-:Y:S02]  /*78d0*/  F2FP.F16.F32.PACK_AB R34, R65, R64 ;  /* 0x000000404122723e */ /* 0x010fe400000000ff */
[----:B------:R-:W-:Y:S02]  /*78e0*/  F2FP.F16.F32.PACK_AB R35, R70, R67 ;  /* 0x000000434623723e */ /* 0x000fe400000000ff */
[----:B------:R-:W-:Y:S02]  /*78f0*/  F2FP.F16.F32.PACK_AB R36, R69, R68 ;  /* 0x000000444524723e */ /* 0x000fe400000000ff */
[----:B------:R-:W-:-:S02]  /*7900*/  F2FP.F16.F32.PACK_AB R37, R74, R71 ;  /* 0x000000474a25723e */ /* 0x000fc400000000ff */
[----:B------:R-:W-:Y:S02]  /*7910*/  F2FP.F16.F32.PACK_AB R38, R73, R72 ;  /* 0x000000484926723e */ /* 0x000fe400000000ff */
[----:B------:R-:W-:Y:S02]  /*7920*/  F2FP.F16.F32.PACK_AB R39, R160, R78 ;  /* 0x0000004ea027723e */ /* 0x000fe400000000ff */
[----:B------:R-:W-:Y:S02]  /*7930*/  F2FP.F16.F32.PACK_AB R40, R76, R75 ;  /* 0x0000004b4c28723e */ /* 0x000fe400000000ff */
        /* <DEDUP_REMOVED lines=14> */
[----:B------:R-:W-:Y:S01]  /*7a20*/  F2FP.F16.F32.PACK_AB R55, R10, R164 ;  /* 0x000000a40a37723e */ /* 0x000fe200000000ff */
[----:B------:R-:W-:Y:S06]  /*7a30*/  BAR.SYNC.DEFER_BLOCKING 0x0 ;  /* 0x0000000000007b1d */ /* 0x000fec0000010000 */
[----:B------:R-:W-:Y:S01]  /*7a40*/  UMOV UR7, 0x40000040 ;  /* 0x4000004000077882 */ /* 0x000fe20000000000 */
[----:B------:R-:W-:-:S06]  /*7a50*/  WARPGROUP.ARRIVE ;  /* 0x00000000000079c5 */ /* 0x000fcc0000000000 */
[----:B------:R-:W-:Y:S01]  /*7a60*/  HGMMA.64x64x16.F32 R88, R24, gdesc[UR4], R88 ;  /* 0x00e0000418587df0 */ /* 0x000fe20008700858 */
[----:B------:R-:W-:-:S03]  /*7a70*/  UIADD3 UR36, UP0, UR6, 0x2, URZ ;  /* 0x0000000206247890 */ /* 0x000fc6000ff1e03f */
[----:B------:R-:W-:Y:S02]  /*7a80*/  UMOV UR6, URZ ;  /* 0x0000003f00067c82 */ /* 0x000fe40008000000 */
[----:B------:R-:W-:-:S03]  /*7a90*/  UIADD3.X UR7, UR6, 0x40000040, URZ, UP0, !UPT ;  /* 0x4000004006077890 */ /* 0x000fc600087fe43f */
[----:B------:R-:W-:-:S06]  /*7aa0*/  UMOV UR6, UR36 ;  /* 0x0000002400067c82 */ /* 0x000fcc0008000000 */
[----:B------:R-:W-:Y:S01]  /*7ab0*/  HGMMA.64x64x16.F32 R88, R28, gdesc[UR4], R88 ;  /* 0x00e000041c587df0 */ /* 0x000fe20008700858 */
[----:B------:R-:W-:-:S09]  /*7ac0*/  UIADD3.64 UR58, UR6, 0x2, URZ ;  /* 0x00000002063a7897 */ /* 0x000fd2000fffe03f */
[----:B------:R-:W-:Y:S01]  /*7ad0*/  HGMMA.64x64x16.F32 R88, R32, gdesc[UR56], R88 ;  /* 0x00e0003820587df0 */ /* 0x000fe20008700858 */
[----:B------:R-:W-:-:S09]  /*7ae0*/  UIADD3.64 UR58, UR6, 0x4, URZ ;  /* 0x00000004063a7897 */ /* 0x000fd2000fffe03f */
[----:B------:R-:W-:Y:S01]  /*7af0*/  HGMMA.64x64x16.F32 R88, R36, gdesc[UR56], R88 ;  /* 0x00e0003824587df0 */ /* 0x000fe20008700858 */
[----:B------:R-:W-:-:S09]  /*7b00*/  UIADD3.64 UR58, UR6, 0x3fe, URZ ;  /* 0x000003fe063a7897 */ /* 0x000fd2000fffe03f */
[----:B------:R-:W-:Y:S01]  /*7b10*/  HGMMA.64x64x16.F32 R88, R40, gdesc[UR56], R88 ;  /* 0x00e0003828587df0 */ /* 0x000fe20008700858 */
[----:B------:R-:W-:Y:S01]  /*7b20*/  UIADD3.64 UR58, UR6, 0x400, URZ ;  /* 0x00000400063a7897 */ /* 0x000fe2000fffe03f */
[----:B------:R-:W-:Y:S01]  /*7b30*/  FADD R12, R12, R16 ;  /* 0x000000100c0c7221 */ /* 0x000fe20000000000 */
[----:B------:R-:W-:-:S03]  /*7b40*/  FADD R14, R14, R17 ;  /* 0x000000110e0e7221 */ /* 0x000fc60000000000 */
[----:B------:R-:W-:Y:S01]  /*7b50*/  FADD R12, R15, R12 ;  /* 0x0000000c0f0c7221 */ /* 0x000fe20000000000 */
[----:B------:R-:W-:Y:S01]  /*7b60*/  FADD R14, R20, R14 ;  /* 0x0000000e140e7221 */ /* 0x000fe20000000000 */
[----:B------:R-:W0:Y:S01]  /*7b70*/  S2R R168, SR_CTAID.X ;  /* 0x0000000000a87919 */ /* 0x000e220000002500 */
[----:B------:R-:W1:Y:S01]  /*7b80*/  LDC R15, c[0x0][0x254] ;  /* 0x00009500ff0f7b82 */ /* 0x000e620000000800 */
[----:B------:R-:W-:Y:S01]  /*7b90*/  FADD R12, R18, R12 ;  /* 0x0000000c120c7221 */ /* 0x000fe20000000000 */
[----:B------:R-:W-:-:S03]  /*7ba0*/  FADD R14, R22, R14 ;  /* 0x0000000e160e7221 */ /* 0x000fc60000000000 */
[----:B------:R-:W-:Y:S01]  /*7bb0*/  FADD R12, R19, R12 ;  /* 0x0000000c130c7221 */ /* 0x000fe20000000000 */
[----:B------:R-:W-:-:S03]  /*7bc0*/  FADD R14, R23, R14 ;  /* 0x0000000e170e7221 */ /* 0x000fc60000000000 */
[----:B------:R-:W-:Y:S01]  /*7bd0*/  FADD R12, R21, R12 ;  /* 0x0000000c150c7221 */ /* 0x000fe20000000000 */
[----:B------:R-:W-:-:S03]  /*7be0*/  FADD R14, R58, R14 ;  /* 0x0000000e3a0e7221 */ /* 0x000fc60000000000 */
[----:B------:R-:W-:Y:S01]  /*7bf0*/  FADD R12, R56, R12 ;  /* 0x0000000c380c7221 */ /* 0x000fe20000000000 */
[----:B------:R-:W-:Y:S01]  /*7c00*/  FADD R14, R59, R14 ;  /* 0x0000000e3b0e7221 */ /* 0x000fe20000000000 */
[----:B------:R-:W-:Y:S02]  /*7c10*/  HGMMA.64x64x16.F32 R88, R44, gdesc[UR56], R88 ;  /* 0x00e000382c587df0 */ /* 0x000fe40008700858 */
        /* <DEDUP_REMOVED lines=8> */
[----:B------:R-:W-:Y:S02]  /*7ca0*/  UIADD3.64 UR58, UR6, 0x402, URZ ;  /* 0x00000402063a7897 */ /* 0x000fe4000fffe03f */
[----:B------:R-:W-:Y:S01]  /*7cb0*/  FADD R12, R65, R12 ;  /* 0x0000000c410c7221 */ /* 0x000fe20000000000 */
[----:B------:R-:W-:-:S03]  /*7cc0*/  FADD R14, R70, R14 ;  /* 0x0000000e460e7221 */ /* 0x000fc60000000000 */
        /* <DEDUP_REMOVED lines=41> */
[----:B------:R-:W-:-:S04]  /*7f60*/  FADD R14, R10, R14 ;  /* 0x0000000e0a0e7221 */ /* 0x000fc80000000000 */
[----:B------:R-:W2:Y:S01]  /*7f70*/  SHFL.BFLY PT, R0, R12, 0x2, 0x1f ;  /* 0x0c401f000c007f89 */ /* 0x000ea200000e0000 */
[----:B------:R-:W-:Y:S03]  /*7f80*/  HGMMA.64x64x16.F32 R88, R52, gdesc[UR4], R88, gsb0 ;  /* 0x00e0000434587df0 */ /* 0x000fe60008000858 */
[----:B------:R-:W3:Y:S01]  /*7f90*/  SHFL.BFLY PT, R7, R14, 0x2, 0x1f ;  /* 0x0c401f000e077f89 */ /* 0x000ee200000e0000 */
[----:B0-----:R-:W-:Y:S02]  /*7fa0*/  IMAD.SHL.U32 R168, R168, 0x40, RZ ;  /* 0x00000040a8a87824 */ /* 0x001fe400078e00ff */
[----:B--2---:R-:W-:-:S05]  /*7fb0*/  FADD R0, R12, R0 ;  /* 0x000000000c007221 */ /* 0x004fca0000000000 */
[----:B------:R-:W0:Y:S01]  /*7fc0*/  SHFL.BFLY PT, R8, R0, 0x1, 0x1f ;  /* 0x0c201f0000087f89 */ /* 0x000e2200000e0000 */
[----:B---3--:R-:W-:Y:S02]  /*7fd0*/  FADD R7, R14, R7 ;  /* 0x000000070e077221 */ /* 0x008fe40000000000 */
[----:B------:R-:W2:Y:S03]  /*7fe0*/  LDC R14, c[0x0][0x264] ;  /* 0x00009900ff0e7b82 */ /* 0x000ea60000000800 */
[----:B------:R-:W3:Y:S01]  /*7ff0*/  SHFL.BFLY PT, R10, R7, 0x1, 0x1f ;  /* 0x0c201f00070a7f89 */ /* 0x000ee200000e0000 */
[----:B------:R-:W-:Y:S01]  /*8000*/  UIADD3 UR37, UR37, 0x80, URZ ;  /* 0x0000008025257890 */ /* 0x000fe2000fffe03f */
[----:B------:R-:W-:-:S05]  /*8010*/  VIADD R168, R168, 0x40 ;  /* 0x00000040a8a87836 */ /* 0x000fca0000000000 */
[----:B------:R-:W-:Y:S01]  /*8020*/  ISETP.LE.AND P0, PT, R168, UR37, PT ;  /* 0x00000025a8007c0c */ /* 0x000fe2000bf03270 */
[----:B------:R-:W-:Y:S02]  /*8030*/  IMAD.U32 R12, RZ, RZ, UR37 ;  /* 0x00000025ff0c7e24 */ /* 0x000fe4000f8e00ff */
[----:B0-----:R-:W-:Y:S01]  /*8040*/  FADD R8, R0, R8 ;  /* 0x0000000800087221 */ /* 0x001fe20000000000 */
[----:B-1----:R-:W-:Y:S02]  /*8050*/  IMAD R2, R15, 0x80, R2 ;  /* 0x000000800f027824 */ /* 0x002fe400078e0202 */
[--C-:B------:R-:W-:Y:S02]  /*8060*/  IMAD.MOV.U32 R0, RZ, RZ, R11.reuse ;  /* 0x000000ffff007224 */ /* 0x100fe400078e000b */
[----:B------:R-:W-:Y:S01]  /*8070*/  FFMA R6, R13, R6, R8 ;  /* 0x000000060d067223 */ /* 0x000fe20000000008 */
[----:B------:R-:W-:Y:S02]  /*8080*/  IMAD.MOV.U32 R8, RZ, RZ, R11 ;  /* 0x000000ffff087224 */ /* 0x000fe400078e000b */
[----:B---3--:R-:W-:Y:S01]  /*8090*/  FADD R10, R7, R10 ;  /* 0x0000000a070a7221 */ /* 0x008fe20000000000 */
[----:B--2---:R-:W-:-:S02]  /*80a0*/  IMAD R3, R14, 0x80, R3 ;  /* 0x000000800e037824 */ /* 0x004fc400078e0203 */
[----:B------:R-:W-:Y:S02]  /*80b0*/  IMAD.MOV.U32 R7, RZ, RZ, R158 ;  /* 0x000000ffff077224 */ /* 0x000fe400078e009e */
[----:B------:R-:W-:Y:S01]  /*80c0*/  FFMA R5, R9, R5, R10 ;  /* 0x0000000509057223 */ /* 0x000fe2000000000a */
[----:B------:R-:W-:Y:S01]  /*80d0*/  IMAD.MOV.U32 R10, RZ, RZ, R158 ;  /* 0x000000ffff0a7224 */ /* 0x000fe200078e009e */
[----:B------:R-:W-:Y:S02]  /*80e0*/  WARPGROUP.DEPBAR.LE gsb0, 0x0 ;  /* 0x00008000000079c5 */ /* 0x000fe40000010000 */
[----:B------:R-:W-:Y:S05]  /*80f0*/  @!P0 BRA `(.L_x_1) ;  /* 0xffffffac00e48947 */ /* 0x000fea000383ffff */
.L_x_0:
[----:B------:R-:W0:Y:S01]  /*8100*/  S2R R121, SR_TID.X ;  /* 0x0000000000797919 */ /* 0x000e220000002100 */
[----:B------:R-:W-:Y:S02]  /*8110*/  IMAD.MOV.U32 R15, RZ, RZ, R5 ;  /* 0x000000ffff0f7224 */ /* 0x000fe400078e0005 */
[----:B------:R-:W-:Y:S01]  /*8120*/  FMUL R5, R114, 0.25 ;  /* 0x3e80000072057820 */ /* 0x000fe20000400000 */
[----:B------:R-:W-:Y:S01]  /*8130*/  IMAD.MOV.U32 R30, RZ, RZ, R6 ;  /* 0x000000ffff1e7224 */ /* 0x000fe200078e0006 */
[----:B------:R-:W1:Y:S01]  /*8140*/  LDC R80, c[0x0][0x278] ;  /* 0x00009e00ff507b82 */ /* 0x000e620000000800 */
[----:B------:R-:W-:Y:S01]  /*8150*/  FMUL R6, R113, 0.25 ;  /* 0x3e80000071067820 */ /* 0x000fe20000400000 */
[----:B------:R-:W-:Y:S01]  /*8160*/  FSETP.GT.AND P1, PT, |R15|, 8.50705917302346158658e+37, PT ;  /* 0x7e8000000f00780b */ /* 0x000fe20003f24200 */
[----:B------:R-:W2:Y:S01]  /*8170*/  S2R R120, SR_CTAID.X ;  /* 0x0000000000787919 */ /* 0x000ea20000002500 */
[----:B------:R-:W-:Y:S02]  /*8180*/  FSETP.GT.AND P2, PT, |R30|, 8.50705917302346158658e+37, PT ;  /* 0x7e8000001e00780b */ /* 0x000fe40003f44200 */
[----:B------:R-:W-:Y:S01]  /*8190*/  FSEL R114, R5, R114, P1 ;  /* 0x0000007205727208 */ /* 0x000fe20000800000 */
[----:B------:R-:W-:Y:S01]  /*81a0*/  FMUL R5, R106, 0.25 ;  /* 0x3e8000006a057820 */ /* 0x000fe20000400000 */
[----:B------:R-:W-:Y:S01]  /*81b0*/  FSEL R113, R6, R113, P2 ;  /* 0x0000007106717208 */ /* 0x000fe20001000000 */
[----:B------:R-:W-:Y:S01]  /*81c0*/  FMUL R6, R101, 0.25 ;  /* 0x3e80000065067820 */ /* 0x000fe20000400000 */
[----:B------:R-:W-:Y:S01]  /*81d0*/  FSETP.GEU.AND P4, PT, R15, 1.175494350822287508e-38, PT ;  /* 0x008000000f00780b */ /* 0x000fe20003f8e000 */
[----:B------:R-:W3:Y:S01]  /*81e0*/  S2UR UR10, SR_CTAID.Y ;  /* 0x00000000000a79c3 */ /* 0x000ee20000002600 */
[----:B------:R-:W-:Y:S01]  /*81f0*/  FSEL R106, R5, R106, P1 ;  /* 0x0000006a056a7208 */ /* 0x000fe20000800000 */
[----:B------:R-:W-:Y:S01]  /*8200*/  FMUL R5, R94, 0.25 ;  /* 0x3e8000005e057820 */ /* 0x000fe20000400000 */
[----:B------:R-:W-:-:S02]  /*8210*/  FSETP.GEU.AND P3, PT, R30, 1.175494350822287508e-38, PT ;  /* 0x008000001e00780b */ /* 0x000fc40003f6e000 */
[----:B------:R-:W-:Y:S01]  /*8220*/  FSEL R101, R6, R101, P2 ;  /* 0x0000006506657208 */ /* 0x000fe20001000000 */
[----:B------:R-:W-:Y:S01]  /*8230*/  FMUL R6, R93, 0.25 ;  /* 0x3e8000005d067820 */ /* 0x000fe20000400000 */
[----:B------:R-:W-:Y:S01]  /*8240*/  FSEL R94, R5, R94, P1 ;  /* 0x0000005e055e7208 */ /* 0x000fe20000800000 */
[----:B------:R-:W-:Y:S01]  /*8250*/  FMUL R5, R112, 0.25 ;  /* 0x3e80000070057820 */ /* 0x000fe20000400000 */
[----:B------:R-:W-:Y:S02]  /*8260*/  FSETP.GEU.AND P5, PT, |R15|, 1.175494350822287508e-38, PT ;  /* 0x008000000f00780b */ /* 0x000fe40003fae200 */
[----:B------:R-:W-:Y:S01]  /*8270*/  FSEL R93, R6, R93, P2 ;  /* 0x0000005d065d7208 */ /* 0x000fe20001000000 */
[----:B------:R-:W-:Y:S01]  /*8280*/  FMUL R6, R89, 0.25 ;  /* 0x3e80000059067820 */ /* 0x000fe20000400000 */
[----:B------:R-:W-:Y:S01]  /*8290*/  FSEL R17, R5, R112, P2 ;  /* 0x0000007005117208 */ /* 0x000fe20001000000 */
[----:B------:R-:W-:Y:S01]  /*82a0*/  FMUL R5, R104, 0.25 ;  /* 0x3e80000068057820 */ /* 0x000fe20000400000 */
[C---:B0-----:R-:W-:Y:S01]  /*82b0*/  IMAD.SHL.U32 R2, R121.reuse, 0x200, RZ ;  /* 0x0000020079027824 */ /* 0x041fe200078e00ff */
[----:B------:R-:W-:-:S02]  /*82c0*/  LOP3.LUT R3, R121, 0x60, RZ, 0xc0, !PT ;  /* 0x0000006079037812 */ /* 0x000fc400078ec0ff */
[C---:B------:R-:W-:Y:S02]  /*82d0*/  LOP3.LUT R0, R121.reuse, 0x1c, RZ, 0xc0, !PT ;  /* 0x0000001c79007812 */ /* 0x040fe400078ec0ff */
[----:B------:R-:W-:Y:S02]  /*82e0*/  LOP3.LUT R9, R121, 0x3, RZ, 0xc0, !PT ;  /* 0x0000000379097812 */ /* 0x000fe400078ec0ff */
[----:B------:R-:W-:Y:S01]  /*82f0*/  @!P5 FMUL R114, R114, 16777216 ;  /* 0x4b8000007272d820 */ /* 0x000fe20000400000 */
[----:B------:R-:W-:Y:S01]  /*8300*/  LOP3.LUT R2, R2, 0x3000, RZ, 0xc0, !PT ;  /* 0x0000300002027812 */ /* 0x000fe200078ec0ff */
[----:B------:R-:W-:Y:S01]  /*8310*/  IMAD R10, R3, 0x2, R0 ;  /* 0x00000002030a7824 */ /* 0x000fe200078e0200 */
[C---:B------:R-:W-:Y:S01]  /*8320*/  LOP3.LUT R4, R121.reuse, 0xc0, RZ, 0xc0, !PT ;  /* 0x000000c079047812 */ /* 0x040fe200078ec0ff */
[----:B------:R-:W-:Y:S01]  /*8330*/  IMAD.SHL.U32 R3, R121, 0x800, RZ ;  /* 0x0000080079037824 */ /* 0x000fe200078e00ff */
[----:B------:R-:W-:Y:S01]  /*8340*/  FSEL R21, R5, R104, P2 ;  /* 0x0000006805157208 */ /* 0x000fe20001000000 */
[----:B------:R-:W-:Y:S01]  /*8350*/  IMAD R0, R9, 0x20, R2 ;  /* 0x0000002009007824 */ /* 0x000fe200078e0202 */
[----:B------:R-:W-:Y:S01]  /*8360*/  ISETP.NE.U32.AND P0, PT, R4, RZ, PT ;  /* 0x000000ff0400720c */ /* 0x000fe20003f05070 */
[----:B------:R-:W-:Y:S01]  /*8370*/  IMAD.SHL.U32 R4, R121, 0x8, RZ ;  /* 0x0000000879047824 */ /* 0x000fe200078e00ff */
[----:B------:R-:W-:Y:S01]  /*8380*/  LOP3.LUT R2, R3, 0x3000, RZ, 0xc0, !PT ;  /* 0x0000300003027812 */ /* 0x000fe200078ec0ff */
[----:B------:R-:W-:-:S02]  /*8390*/  IMAD.SHL.U32 R9, R121, 0x4, RZ ;  /* 0x0000000479097824 */ /* 0x000fc400078e00ff */
[----:B------:R-:W-:Y:S01]  /*83a0*/  FMUL R5, R96, 0.25 ;  /* 0x3e80000060057820 */ /* 0x000fe20000400000 */
[----:B------:R-:W-:Y:S01]  /*83b0*/  IMAD.SHL.U32 R3, R10, 0x4, RZ ;  /* 0x000000040a037824 */ /* 0x000fe200078e00ff */
[----:B------:R-:W-:Y:S01]  /*83c0*/  LOP3.LUT R4, R4, 0x38, RZ, 0xc0, !PT ;  /* 0x0000003804047812 */ /* 0x000fe200078ec0ff */
[----:B------:R-:W-:Y:S01]  /*83d0*/  FMUL R10, R115, 0.25 ;  /* 0x3e800000730a7820 */ /* 0x000fe20000400000 */
[----:B------:R-:W-:Y:S01]  /*83e0*/  LOP3.LUT R9, R9, 0xc0, RZ, 0xc0, !PT ;  /* 0x000000c009097812 */ /* 0x000fe200078ec0ff */
[----:B------:R-:W-:Y:S01]  /*83f0*/  @!P5 FMUL R106, R106, 16777216 ;  /* 0x4b8000006a6ad820 */ /* 0x000fe20000400000 */
[----:B------:R-:W-:Y:S01]  /*8400*/  LOP3.LUT R52, R0, R3, RZ, 0x3c, !PT ;  /* 0x0000000300347212 */ /* 0x000fe200078e3cff */
[----:B------:R-:W-:Y:S01]  /*8410*/  @!P5 FMUL R94, R94, 16777216 ;  /* 0x4b8000005e5ed820 */ /* 0x000fe20000400000 */
[----:B------:R-:W-:Y:S01]  /*8420*/  LOP3.LUT R3, R121, 0x80, RZ, 0xc0, !PT ;  /* 0x0000008079037812 */ /* 0x000fe200078ec0ff */
[----:B--2---:R-:W-:Y:S01]  /*8430*/  IMAD.SHL.U32 R120, R120, 0x40, RZ ;  /* 0x0000004078787824 */ /* 0x004fe200078e00ff */
[----:B------:R-:W-:Y:S01]  /*8440*/  IADD3 R9, R9, UR4, R4 ;  /* 0x0000000409097c10 */ /* 0x000fe2000fffe004 */
[----:B------:R-:W-:Y:S01]  /*8450*/  FMUL R4, R119, 0.25 ;  /* 0x3e80000077047820 */ /* 0x000fe20000400000 */
[----:B------:R-:W-:Y:S01]  /*8460*/  R2UR UR8, R3 ;  /* 0x00000000030872ca */ /* 0x000fe200000e0000 */
[----:B------:R-:W-:Y:S01]  /*8470*/  FMUL R3, R118, 0.25 ;  /* 0x3e80000076037820 */ /* 0x000fe20000400000 */
[----:B------:R-:W-:-:S02]  /*8480*/  SHF.R.U32.HI R0, RZ, 0x1, R121 ;  /* 0x00000001ff007819 */ /* 0x000fc40000011679 */
[----:B------:R-:W-:Y:S01]  /*8490*/  FSEL R12, R4, R119, P1 ;  /* 0x00000077040c7208 */ /* 0x000fe20000800000 */
[----:B------:R-:W-:Y:S01]  /*84a0*/  FMUL R4, R111, 0.25 ;  /* 0x3e8000006f047820 */ /* 0x000fe20000400000 */
        /* <DEDUP_REMOVED lines=8> */
[----:B------:R-:W-:Y:S01]  /*8530*/  LOP3.LUT R0, R0, 0x4, RZ, 0xc0, !PT ;  /* 0x0000000400007812 */ /* 0x000fe200078ec0ff */
[----:B------:R-:W-:Y:S01]  /*8540*/  @!P5 FMUL R16, R16, 16777216 ;  /* 0x4b8000001010d820 */ /* 0x000fe20000400000 */
        /* <DEDUP_REMOVED lines=11> */
[----:B------:R-:W-:Y:S01]  /*8600*/  IMAD.IADD R0, R0, 0x1, R9 ;  /* 0x0000000100007824 */ /* 0x000fe200078e0209 */
[----:B------:R-:W-:Y:S01]  /*8610*/  FSEL R34, R4, R91, P1 ;  /* 0x0000005b04227208 */ /* 0x000fe20000800000 */
[----:B------:R-:W-:Y:S01]  /*8620*/  FMUL R4, R117, 0.25 ;  /* 0x3e80000075047820 */ /* 0x000fe20000400000 */
[----:B------:R-:W-:Y:S01]  /*8630*/  FSEL R90, R3, R90, P1 ;  /* 0x0000005a035a7208 */ /* 0x000fe20000800000 */
[----:B------:R-:W-:Y:S01]  /*8640*/  FMUL R3, R116, 0.25 ;  /* 0x3e80000074037820 */ /* 0x000fe20000400000 */
[----:B------:R-:W-:Y:S01]  /*8650*/  FMUL R5, R92, 0.25 ;  /* 0x3e8000005c057820 */ /* 0x000fe20000400000 */
[----:B------:R-:W-:Y:S01]  /*8660*/  SHF.R.U32.HI R9, RZ, 0x6, R121 ;  /* 0x00000006ff097819 */ /* 0x000fe20000011679 */
        /* <DEDUP_REMOVED lines=11> */
[----:B------:R-:W-:Y:S01]  /*8720*/  SGXT.U32 R9, R9, 0x2 ;  /* 0x000000020909781a */ /* 0x000fe20000000000 */
[----:B------:R-:W-:Y:S01]  /*8730*/  @!P5 FMUL R12, R12, 16777216 ;  /* 0x4b8000000c0cd820 */ /* 0x000fe20000400000 */
[----:B------:R-:W-:Y:S01]  /*8740*/  FSEL R97, R4, R97, P2 ;  /* 0x0000006104617208 */ /* 0x000fe20001000000 */
[----:B------:R-:W-:Y:S01]  /*8750*/  FMUL R4, R15, 8388608 ;  /* 0x4b0000000f047820 */ /* 0x000fe20000400000 */
[----:B------:R-:W-:Y:S01]  /*8760*/  FSEL R31, R3, R100, P2 ;  /* 0x00000064031f7208 */ /* 0x000fe20001000000 */
[----:B------:R-:W-:Y:S01]  /*8770*/  FMUL R3, R30, 8388608 ;  /* 0x4b0000001e037820 */ /* 0x000fe20000400000 */
[----:B------:R-:W-:Y:S01]  /*8780*/  FSEL R37, R5, R92, P2 ;  /* 0x0000005c05257208 */ /* 0x000fe20001000000 */
[----:B-1----:R-:W-:Y:S01]  /*8790*/  IMAD R36, R9, R80, RZ ;  /* 0x0000005009247224 */ /* 0x002fe200078e02ff */
[----:B------:R-:W-:Y:S01]  /*87a0*/  FSEL R56, R4, R15, !P4 ;  /* 0x0000000f04387208 */ /* 0x000fe20006000000 */
[----:B------:R-:W-:Y:S01]  /*87b0*/  @P1 FMUL R15, R15, 0.25 ;  /* 0x3e8000000f0f1820 */ /* 0x000fe20000400000 */
[----:B------:R-:W-:Y:S01]  /*87c0*/  FSEL R54, R3, R30, !P3 ;  /* 0x0000001e03367208 */ /* 0x000fe20005800000 */
[----:B------:R-:W-:Y:S01]  /*87d0*/  IMAD R38, R80, 0x4, R36 ;  /* 0x0000000450267824 */ /* 0x000fe200078e0224 */
[----:B------:R-:W-:Y:S01]  /*87e0*/  FSETP.GEU.AND P1, PT, |R30|, 1.175494350822287508e-38, PT ;  /* 0x008000001e00780b */ /* 0x000fe20003f2e200 */
[----:B------:R-:W-:Y:S01]  /*87f0*/  VIADD R5, R56, 0xc0cafb0d ;  /* 0xc0cafb0d38057836 */ /* 0x000fe20000000000 */
[----:B------:R-:W-:Y:S01]  /*8800*/  FSEL R109, R10, R109, P2 ;  /* 0x0000006d0a6d7208 */ /* 0x000fe20001000000 */
[----:B------:R-:W-:-:S02]  /*8810*/  VIADD R3, R54, 0xc0cafb0d ;  /* 0xc0cafb0d36037836 */ /* 0x000fc40000000000 */
[----:B------:R-:W-:Y:S01]  /*8820*/  @P2 FMUL R30, R30, 0.25 ;  /* 0x3e8000001e1e2820 */ /* 0x000fe20000400000 */
[----:B------:R-:W-:Y:S01]  /*8830*/  FSEL R89, R6, R89, P2 ;  /* 0x0000005906597208 */ /* 0x000fe20001000000 */
[----:B------:R-:W-:Y:S01]  /*8840*/  @!P5 FMUL R15, R15, 16777216 ;  /* 0x4b8000000f0fd820 */ /* 0x000fe20000400000 */
[----:B------:R-:W-:Y:S01]  /*8850*/  LOP3.LUT R9, R5, 0xff800000, RZ, 0xc0, !PT ;  /* 0xff80000005097812 */ /* 0x000fe200078ec0ff */
[----:B------:R-:W-:Y:S01]  /*8860*/  @!P5 FMUL R118, R118, 16777216 ;  /* 0x4b8000007676d820 */ /* 0x000fe20000400000 */
[----:B------:R-:W-:Y:S01]  /*8870*/  LOP3.LUT R4, R3, 0xff800000, RZ, 0xc0, !PT ;  /* 0xff80000003047812 */ /* 0x000fe200078ec0ff */
[----:B------:R-:W-:Y:S01]  /*8880*/  @!P5 FMUL R110, R110, 16777216 ;  /* 0x4b8000006e6ed820 */ /* 0x000fe20000400000 */
[----:B------:R-:W-:Y:S01]  /*8890*/  FSEL R5, RZ, -23, P4 ;  /* 0xc1b80000ff057808 */ /* 0x000fe20002000000 */
[----:B------:R-:W-:Y:S01]  /*88a0*/  @!P5 FMUL R18, R18, 16777216 ;  /* 0x4b8000001212d820 */ /* 0x000fe20000400000 */
[----:B------:R-:W-:Y:S01]  /*88b0*/  I2FP.F32.S32 R10, R9 ;  /* 0x00000009000a7245 */ /* 0x000fe20000201400 */
[----:B------:R-:W-:Y:S01]  /*88c0*/  @!P1 FMUL R30, R30, 16777216 ;  /* 0x4b8000001e1e9820 */ /* 0x000fe20000400000 */
[----:B------:R-:W-:Y:S01]  /*88d0*/  FSEL R3, RZ, -23, P3 ;  /* 0xc1b80000ff037808 */ /* 0x000fe20001800000 */
[----:B------:R-:W-:Y:S01]  /*88e0*/  @!P1 FMUL R31, R31, 16777216 ;  /* 0x4b8000001f1f9820 */ /* 0x000fe20000400000 */
[----:B------:R-:W-:Y:S01]  /*88f0*/  I2FP.F32.S32 R6, R4 ;  /* 0x0000000400067245 */ /* 0x000fe20000201400 */
[----:B------:R-:W-:Y:S01]  /*8900*/  FFMA.FTZ R10, R10, 1.1920928955078125e-07, R5 ;  /* 0x340000000a0a7823 */ /* 0x000fe20000010005 */
[----:B------:R-:W-:Y:S01]  /*8910*/  LOP3.LUT R11, R121, 0x7f, RZ, 0xc0, !PT ;  /* 0x0000007f790b7812 */ /* 0x000fe200078ec0ff */
[----:B------:R-:W0:Y:S01]  /*8920*/  MUFU.RCP R5, R15 ;  /* 0x0000000f00057308 */ /* 0x000e220000001000 */
[----:B------:R-:W-:Y:S01]  /*8930*/  @!P1 FMUL R35, R35, 16777216 ;  /* 0x4b80000023239820 */ /* 0x000fe20000400000 */
[----:B------:R-:W-:Y:S01]  /*8940*/  FFMA.FTZ R3, R6, 1.1920928955078125e-07, R3 ;  /* 0x3400000006037823 */ /* 0x000fe20000010003 */
[----:B------:R-:W-:Y:S01]  /*8950*/  @!P5 FMUL R20, R20, 16777216 ;  /* 0x4b8000001414d820 */ /* 0x000fe20000400000 */
[----:B------:R-:W-:-:S02]  /*8960*/  IMAD R2, R11, 0x10, R2 ;  /* 0x000000100b027824 */ /* 0x000fc400078e0202 */
[----:B------:R-:W-:Y:S01]  /*8970*/  FMUL R11, R88, 0.25 ;  /* 0x3e800000580b7820 */ /* 0x000fe20000400000 */
[----:B------:R-:W-:Y:S01]  /*8980*/  @!P5 FMUL R102, R102, 16777216 ;  /* 0x4b8000006666d820 */ /* 0x000fe20000400000 */
[----:B------:R-:W-:Y:S01]  /*8990*/  @!P5 FMUL R22, R22, 16777216 ;  /* 0x4b8000001616d820 */ /* 0x000fe20000400000 */
[----:B------:R-:W1:Y:S01]  /*89a0*/  MUFU.RCP R6, R30 ;  /* 0x0000001e00067308 */ /* 0x000e620000001000 */
[----:B------:R-:W-:Y:S01]  /*89b0*/  @!P5 FMUL R98, R98, 16777216 ;  /* 0x4b8000006262d820 */ /* 0x000fe20000400000 */
[----:B------:R-:W-:Y:S01]  /*89c0*/  FSEL R43, R11, R88, P2 ;  /* 0x000000580b2b7208 */ /* 0x000fe20001000000 */
[----:B------:R-:W-:Y:S01]  /*89d0*/  @!P5 FMUL R26, R26, 16777216 ;  /* 0x4b8000001a1ad820 */ /* 0x000fe20000400000 */
[----:B------:R-:W-:Y:S01]  /*89e0*/  @!P5 FMUL R34, R34, 16777216 ;  /* 0x4b8000002222d820 */ /* 0x000fe20000400000 */
[----:B------:R-:W-:Y:S01]  /*89f0*/  @!P5 FMUL R90, R90, 16777216 ;  /* 0x4b8000005a5ad820 */ /* 0x000fe20000400000 */
[----:B------:R-:W-:Y:S02]  /*8a00*/  IMAD R40, R80, 0x4, R38 ;  /* 0x0000000450287824 */ /* 0x000fe400078e0226 */
[----:B------:R-:W-:Y:S01]  /*8a10*/  @!P1 FMUL R21, R21, 16777216 ;  /* 0x4b80000015159820 */ /* 0x000fe20000400000 */
[----:B------:R-:W-:Y:S01]  /*8a20*/  @!P1 FMUL R17, R17, 16777216 ;  /* 0x4b80000011119820 */ /* 0x000fe20000400000 */
[----:B0-----:R-:W-:Y:S01]  /*8a30*/  FMUL R25, R5, R16 ;  /* 0x0000001005197220 */ /* 0x001fe20000400000 */
[----:B------:R-:W-:Y:S01]  /*8a40*/  @!P1 FMUL R19, R19, 16777216 ;  /* 0x4b80000013139820 */ /* 0x000fe20000400000 */
[----:B------:R-:W-:Y:S01]  /*8a50*/  FMUL R24, R5, R14 ;  /* 0x0000000e05187220 */ /* 0x000fe20000400000 */
[----:B------:R-:W-:Y:S01]  /*8a60*/  @!P1 FMUL R13, R13, 16777216 ;  /* 0x4b8000000d0d9820 */ /* 0x000fe20000400000 */
[----:B------:R-:W-:Y:S01]  /*8a70*/  @!P1 FMUL R37, R37, 16777216 ;  /* 0x4b80000025259820 */ /* 0x000fe20000400000 */
[----:B------:R-:W-:Y:S01]  /*8a80*/  @!P1 FMUL R43, R43, 16777216 ;  /* 0x4b8000002b2b9820 */ /* 0x000fe20000400000 */
[----:B------:R-:W-:Y:S01]  /*8a90*/  @!P1 FMUL R117, R117, 16777216 ;  /* 0x4b80000075759820 */ /* 0x000fe20000400000 */
[----:B------:R-:W-:Y:S01]  /*8aa0*/  @!P1 FMUL R113, R113, 16777216 ;  /* 0x4b80000071719820 */ /* 0x000fe20000400000 */
[C---:B-1----:R-:W-:Y:S01]  /*8ab0*/  FMUL R31, R6.reuse, R31 ;  /* 0x0000001f061f7220 */ /* 0x042fe20000400000 */
[----:B------:R-:W-:Y:S01]  /*8ac0*/  FMUL R16, R6, R35 ;  /* 0x0000002306107220 */ /* 0x000fe20000400000 */
[----:B------:R-:W-:Y:S01]  /*8ad0*/  @!P1 FMUL R109, R109, 16777216 ;  /* 0x4b8000006d6d9820 */ /* 0x000fe20000400000 */
[----:B------:R-:W-:Y:S01]  /*8ae0*/  @!P1 FMUL R105, R105, 16777216 ;  /* 0x4b80000069699820 */ /* 0x000fe20000400000 */
[----:B------:R-:W-:Y:S01]  /*8af0*/  @!P1 FMUL R101, R101, 16777216 ;  /* 0x4b80000065659820 */ /* 0x000fe20000400000 */
[----:B------:R-:W-:Y:S01]  /*8b00*/  @!P1 FMUL R93, R93, 16777216 ;  /* 0x4b8000005d5d9820 */ /* 0x000fe20000400000 */
[----:B------:R-:W-:Y:S01]  /*8b10*/  @!P1 FMUL R89, R89, 16777216 ;  /* 0x4b80000059599820 */ /* 0x000fe20000400000 */
[C---:B------:R-:W-:Y:S01]  /*8b20*/  FMUL R11, R5.reuse, R12 ;  /* 0x0000000c050b7220 */ /* 0x040fe20000400000 */
        /* <DEDUP_REMOVED lines=12> */
[----:B------:R-:W-:Y:S01]  /*8bf0*/  FMUL R41, R5, R90 ;  /* 0x0000005a05297220 */ /* 0x000fe20000400000 */
[----:B------:R-:W-:Y:S01]  /*8c00*/  @!P1 FMUL R97, R97, 16777216 ;  /* 0x4b80000061619820 */ /* 0x000fe20000400000 */
[----:B------:R-:W-:-:S02]  /*8c10*/  IMAD R42, R80, 0x4, R40 ;  /* 0x00000004502a7824 */ /* 0x000fc400078e0228 */
[C---:B------:R-:W-:Y:S01]  /*8c20*/  FMUL R5, R6.reuse, R21 ;  /* 0x0000001506057220 */ /* 0x040fe20000400000 */
[C---:B------:R-:W-:Y:S01]  /*8c30*/  FMUL R22, R6.reuse, R19 ;  /* 0x0000001306167220 */ /* 0x040fe20000400000 */
[C---:B------:R-:W-:Y:S01]  /*8c40*/  FMUL R12, R6.reuse, R17 ;  /* 0x00000011060c7220 */ /* 0x040fe20000400000 */
[----:B------:R-:W-:Y:S01]  /*8c50*/  F2FP.F16.F32.PACK_AB R21, R31, R16 ;  /* 0x000000101f15723e */ /* 0x000fe200000000ff */
        /* <DEDUP_REMOVED lines=11> */
[----:B------:R-:W-:Y:S01]  /*8d10*/  IMAD R44, R80, 0x4, R42 ;  /* 0x00000004502c7824 */ /* 0x000fe200078e022a */
[----:B------:R-:W-:Y:S01]  /*8d20*/  F2FP.F16.F32.PACK_AB R22, R22, R5 ;  /* 0x000000051616723e */ /* 0x000fe200000000ff */
[----:B------:R-:W-:Y:S01]  /*8d30*/  IMAD.IADD R4, R54, 0x1, -R4 ;  /* 0x0000000136047824 */ /* 0x000fe200078e0a04 */
[----:B------:R-:W-:Y:S01]  /*8d40*/  F2FP.F16.F32.PACK_AB R20, R20, R43 ;  /* 0x0000002b1414723e */ /* 0x000fe200000000ff */
[----:B------:R-:W-:Y:S01]  /*8d50*/  IMAD R45, R80, 0x4, R44 ;  /* 0x00000004502d7824 */ /* 0x000fe200078e022c */
[----:B------:R-:W-:Y:S01]  /*8d60*/  F2FP.F16.F32.PACK_AB R17, R17, R6 ;  /* 0x000000061111723e */ /* 0x000fe200000000ff */
[----:B------:R-:W-:-:S02]  /*8d70*/  IMAD.IADD R9, R56, 0x1, -R9 ;  /* 0x0000000138097824 */ /* 0x000fc400078e0a09 */
[----:B------:R-:W-:Y:S01]  /*8d80*/  FADD R4, R4, -1 ;  /* 0xbf80000004047421 */ /* 0x000fe20000000000 */
[----:B------:R-:W-:Y:S01]  /*8d90*/  IMAD.MOV.U32 R6, RZ, RZ, 0x3dc6b27f ;  /* 0x3dc6b27fff067424 */ /* 0x000fe200078e00ff */
[----:B------:R-:W-:Y:S01]  /*8da0*/  F2FP.F16.F32.PACK_AB R23, R23, R12 ;  /* 0x0000000c1717723e */ /* 0x000fe200000000ff */
[----:B------:R-:W-:Y:S02]  /*8db0*/  IMAD R46, R80, 0x4, R45 ;  /* 0x00000004502e7824 */ /* 0x000fe400078e022d */
[----:B------:R-:W-:Y:S01]  /*8dc0*/  FADD R9, R9, -1 ;  /* 0xbf80000009097421 */ /* 0x000fe20000000000 */
[-C--:B------:R-:W-:Y:S01]  /*8dd0*/  FFMA.FTZ R5, R4, R6.reuse, -0.16845393180847167969 ;  /* 0xbe2c7f3004057423 */ /* 0x080fe20000010006 */
[----:B------:R-:W-:Y:S01]  /*8de0*/  F2FP.F16.F32.PACK_AB R12, R94, R41 ;  /* 0x000000295e0c723e */ /* 0x000fe200000000ff */
[----:B------:R-:W-:Y:S02]  /*8df0*/  IMAD R47, R80, 0x4, R46 ;  /* 0x00000004502f7824 */ /* 0x000fe400078e022e */
[----:B------:R-:W-:Y:S01]  /*8e00*/  FFMA.FTZ R6, R9, R6, -0.16845393180847167969 ;  /* 0xbe2c7f3009067423 */ /* 0x000fe20000010006 */
[----:B------:R-:W-:Y:S01]  /*8e10*/  FFMA.FTZ R5, R4, R5, 0.1716887056827545166 ;  /* 0x3e2fcf2a04057423 */ /* 0x000fe20000010005 */
[----:B------:R-:W-:Y:S01]  /*8e20*/  ULEA UR6, UR8, UR4, 0x4 ;  /* 0x0000000408067291 */ /* 0x000fe2000f8e203f */
[----:B------:R-:W-:-:S02]  /*8e30*/  IMAD R35, R80, 0x4, R47 ;  /* 0x0000000450237824 */ /* 0x000fc400078e022f */
[C---:B------:R-:W-:Y:S01]  /*8e40*/  FFMA.FTZ R6, R9.reuse, R6, 0.1716887056827545166 ;  /* 0x3e2fcf2a09067423 */ /* 0x040fe20000010006 */
[----:B------:R-:W-:Y:S01]  /*8e50*/  FFMA.FTZ R5, R4, R5, -0.17900948226451873779 ;  /* 0xbe374e4304057423 */ /* 0x000fe20000010005 */
[----:B------:R-:W-:Y:S01]  /*8e60*/  BAR.SYNC.DEFER_BLOCKING 0x0 ;  /* 0x0000000000007b1d */ /* 0x000fe20000010000 */
[----:B------:R-:W-:Y:S02]  /*8e70*/  IMAD R37, R80, 0x4, R35 ;  /* 0x0000000450257824 */ /* 0x000fe400078e0223 */
[C---:B------:R-:W-:Y:S01]  /*8e80*/  FFMA.FTZ R6, R9.reuse, R6, -0.17900948226451873779 ;  /* 0xbe374e4309067423 */ /* 0x040fe20000010006 */
[----:B------:R-:W-:Y:S01]  /*8e90*/  FFMA.FTZ R5, R4, R5, 0.20512372255325317383 ;  /* 0x3e520bf404057423 */ /* 0x000fe20000010005 */
[----:B------:R-:W-:Y:S01]  /*8ea0*/  F2FP.F16.F32.PACK_AB R13, R102, R33 ;  /* 0x00000021660d723e */ /* 0x000fe200000000ff */
[----:B------:R-:W-:Y:S02]  /*8eb0*/  IMAD R43, R80, 0x4, R37 ;  /* 0x00000004502b7824 */ /* 0x000fe400078e0225 */
[----:B------:R-:W-:Y:S01]  /*8ec0*/  FFMA.FTZ R6, R9, R6, 0.20512372255325317383 ;  /* 0x3e520bf409067423 */ /* 0x000fe20000010006 */
[----:B------:R-:W-:Y:S01]  /*8ed0*/  FFMA.FTZ R5, R4, R5, -0.24046532809734344482 ;  /* 0xbe763c8b04057423 */ /* 0x000fe20000010005 */
[----:B------:R-:W-:Y:S01]  /*8ee0*/  F2FP.F16.F32.PACK_AB R14, R14, R27 ;  /* 0x0000001b0e0e723e */ /* 0x000fe200000000ff */
[----:B------:R-:W-:-:S02]  /*8ef0*/  IMAD R48, R80, 0x4, R43 ;  /* 0x0000000450307824 */ /* 0x000fc400078e022b */
[----:B------:R-:W-:Y:S01]  /*8f00*/  FFMA.FTZ R6, R9, R6, -0.24046532809734344482 ;  /* 0xbe763c8b09067423 */ /* 0x000fe20000010006 */
[----:B------:R-:W-:Y:S01]  /*8f10*/  FFMA.FTZ R5, R4, R5, 0.28857114911079406738 ;  /* 0x3e93bf9904057423 */ /* 0x000fe20000010005 */
[----:B------:R-:W-:Y:S01]  /*8f20*/  F2FP.F16.F32.PACK_AB R15, R15, R114 ;  /* 0x000000720f0f723e */ /* 0x000fe200000000ff */
[----:B------:R-:W-:Y:S02]  /*8f30*/  IMAD R41, R80, 0x4, R48 ;  /* 0x0000000450297824 */ /* 0x000fe400078e0230 */
[C---:B------:R-:W-:Y:S01]  /*8f40*/  FFMA.FTZ R6, R9.reuse, R6, 0.28857114911079406738 ;  /* 0x3e93bf9909067423 */ /* 0x040fe20000010006 */
[----:B------:R-:W-:Y:S01]  /*8f50*/  FFMA.FTZ R5, R4, R5, -0.36067417263984680176 ;  /* 0xbeb8aa4904057423 */ /* 0x000fe20000010005 */
[----:B------:R-:W-:Y:S01]  /*8f60*/  ISETP.GE.U32.AND P1, PT, R54, 0x7f800000, PT ;  /* 0x7f8000003600780c */ /* 0x000fe20003f26070 */
[----:B------:R-:W-:Y:S02]  /*8f70*/  IMAD R49, R80, 0x4, R41 ;  /* 0x0000000450317824 */ /* 0x000fe400078e0229 */
[----:B------:R-:W-:Y:S01]  /*8f80*/  FFMA.FTZ R6, R9, R6, -0.36067417263984680176 ;  /* 0xbeb8aa4909067423 */ /* 0x000fe20000010006 */
[----:B------:R-:W-:Y:S01]  /*8f90*/  FFMA.FTZ R5, R4, R5, 0.48089820146560668945 ;  /* 0x3ef6384a04057423 */ /* 0x000fe20000010005 */
[----:B------:R-:W-:Y:S01]  /*8fa0*/  F2FP.F16.F32.PACK_AB R16, R16, R89 ;  /* 0x000000591010723e */ /* 0x000fe200000000ff */
[----:B------:R-:W-:-:S02]  /*8fb0*/  IMAD R50, R80, 0x4, R49 ;  /* 0x0000000450327824 */ /* 0x000fc400078e0231 */
[C---:B------:R-:W-:Y:S01]  /*8fc0*/  FFMA.FTZ R6, R9.reuse, R6, 0.48089820146560668945 ;  /* 0x3ef6384a09067423 */ /* 0x040fe20000010006 */
[----:B------:R-:W-:Y:S01]  /*8fd0*/  FFMA.FTZ R5, R4, R5, -0.72134751081466674805 ;  /* 0xbf38aa3b04057423 */ /* 0x000fe20000010005 */
[----:B------:R0:W-:Y:S01]  /*8fe0*/  STS.128 [R52+UR6+0x80], R12 ;  /* 0x0000800c34007988 */ /* 0x0001e20008000c06 */
[----:B------:R-:W-:Y:S02]  /*8ff0*/  IMAD R51, R80, 0x4, R50 ;  /* 0x0000000450337824 */ /* 0x000fe400078e0232 */
[C---:B------:R-:W-:Y:S01]  /*9000*/  FFMA.FTZ R6, R9.reuse, R6, -0.72134751081466674805 ;  /* 0xbf38aa3b09067423 */ /* 0x040fe20000010006 */
[----:B------:R-:W-:Y:S01]  /*9010*/  FMUL R5, R4, R5 ;  /* 0x0000000504057220 */ /* 0x000fe20000400000 */
[----:B------:R1:W-:Y:S01]  /*9020*/  STS.128 [R52+UR6], R20 ;  /* 0x0000001434007988 */ /* 0x0003e20008000c06 */
[----:B------:R-:W-:Y:S02]  /*9030*/  IMAD R53, R80, 0x4, R51 ;  /* 0x0000000450357824 */ /* 0x000fe400078e0233 */
[----:B------:R-:W-:Y:S01]  /*9040*/  FMUL R6, R9, R6 ;  /* 0x0000000609067220 */ /* 0x000fe20000400000 */
[----:B------:R-:W-:Y:S01]  /*9050*/  FMUL R5, R4, R5 ;  /* 0x0000000504057220 */ /* 0x000fe20000400000 */
[----:B------:R-:W-:Y:S01]  /*9060*/  F2FP.F16.F32.PACK_AB R18, R18, R105 ;  /* 0x000000691212723e */ /* 0x000fe200000000ff */
[----:B------:R-:W-:-:S02]  /*9070*/  IMAD R55, R80, 0x4, R53 ;  /* 0x0000000450377824 */ /* 0x000fc400078e0235 */
[----:B------:R-:W-:Y:S01]  /*9080*/  FMUL R6, R9, R6 ;  /* 0x0000000609067220 */ /* 0x000fe20000400000 */
[----:B------:R-:W-:Y:S01]  /*9090*/  FFMA.FTZ R4, R4, 1.4426950216293334961, R5 ;  /* 0x3fb8aa3b04047823 */ /* 0x000fe20000010005 */
[----:B------:R-:W-:Y:S01]  /*90a0*/  F2FP.F16.F32.PACK_AB R19, R19, R26 ;  /* 0x0000001a1313723e */ /* 0x000fe200000000ff */
[----:B------:R-:W-:Y:S01]  /*90b0*/  IMAD R57, R80, 0x4, R55 ;  /* 0x0000000450397824 */ /* 0x000fe200078e0237 */
[----:B------:R-:W-:Y:S01]  /*90c0*/  ISETP.GE.U32.AND P3, PT, R56, 0x7f800000, PT ;  /* 0x7f8000003800780c */ /* 0x000fe20003f66070 */
[----:B------:R-:W-:Y:S01]  /*90d0*/  FFMA.FTZ R9, R9, 1.4426950216293334961, R6 ;  /* 0x3fb8aa3b09097823 */ /* 0x000fe20000010006 */
[----:B0-----:R-:W0:Y:S01]  /*90e0*/  LDC.64 R12, c[0x0][0x228] ;  /* 0x00008a00ff0c7b82 */ /* 0x001e220000000a00 */
[----:B------:R-:W-:Y:S01]  /*90f0*/  FADD R6, R3, R4 ;  /* 0x0000000403067221 */ /* 0x000fe20000000000 */
[----:B------:R-:W-:Y:S01]  /*9100*/  @P1 IMAD.MOV.U32 R3, RZ, RZ, 0x7f800000 ;  /* 0x7f800000ff031424 */ /* 0x000fe200078e00ff */
[----:B------:R-:W-:Y:S01]  /*9110*/  LOP3.LUT R120, R120, 0x3f, R121, 0xf8, !PT ;  /* 0x0000003f78787812 */ /* 0x000fe200078ef879 */
[----:B------:R-:W-:Y:S01]  /*9120*/  STS.128 [R52+UR6+0x400], R16 ;  /* 0x0004001034007988 */ /* 0x000fe20008000c06 */
[----:B-1----:R-:W-:Y:S01]  /*9130*/  F2FP.F16.F32.PACK_AB R20, R32, R39 ;  /* 0x000000272014723e */ /* 0x002fe200000000ff */
[----:B------:R-:W-:Y:S01]  /*9140*/  IMAD R59, R80, 0x4, R57 ;  /* 0x00000004503b7824 */ /* 0x000fe200078e0239 */
[----:B------:R-:W-:Y:S01]  /*9150*/  F2FP.F16.F32.PACK_AB R21, R29, R30 ;  /* 0x0000001e1d15723e */ /* 0x000fe200000000ff */
[----:B------:R-:W-:Y:S01]  /*9160*/  @P1 FFMA.FTZ R6, R54, R3, +INF ;  /* 0x7f80000036061423 */ /* 0x000fe20000010003 */
[----:B------:R-:W-:Y:S01]  /*9170*/  F2FP.F16.F32.PACK_AB R22, R25, R28 ;  /* 0x0000001c1916723e */ /* 0x000fe200000000ff */
[C---:B------:R-:W-:Y:S01]  /*9180*/  IMAD R61, R80.reuse, 0x4, R59 ;  /* 0x00000004503d7824 */ /* 0x040fe200078e023b */
[----:B------:R-:W-:Y:S01]  /*9190*/  F2FP.F16.F32.PACK_AB R23, R11, R24 ;  /* 0x000000180b17723e */ /* 0x000fe200000000ff */
[----:B------:R-:W-:Y:S01]  /*91a0*/  @P3 IMAD.MOV.U32 R11, RZ, RZ, 0x7f800000 ;  /* 0x7f800000ff0b3424 */ /* 0x000fe200078e00ff */
[----:B------:R-:W-:Y:S01]  /*91b0*/  USHF.R.U32.HI UR8, URZ, 0x2, UR8 ;  /* 0x000000023f087899 */ /* 0x000fe20008011608 */
[----:B------:R-:W-:-:S02]  /*91c0*/  IMAD R63, R80, 0x4, R61 ;  /* 0x00000004503f7824 */ /* 0x000fc400078e023d */
[----:B------:R-:W-:Y:S01]  /*91d0*/  FADD R9, R10, R9 ;  /* 0x000000090a097221 */ /* 0x000fe20000000000 */
[----:B------:R1:W-:Y:S01]  /*91e0*/  STS.128 [R52+UR6+0x480], R20 ;  /* 0x0004801434007988 */ /* 0x0003e20008000c06 */
[----:B------:R-:W-:Y:S01]  /*91f0*/  ULDC.64 UR6, c[0x0][0x270] ;  /* 0x00009c0000067ab9 */ /* 0x000fe20000000a00 */
[----:B------:R-:W-:Y:S01]  /*9200*/  @P3 FFMA.FTZ R9, R56, R11, +INF ;  /* 0x7f80000038093423 */ /* 0x000fe2000001000b */
[----:B---3--:R-:W-:Y:S01]  /*9210*/  UIMAD UR6, UR10, UR6, URZ ;  /* 0x000000060a0672a4 */ /* 0x008fe2000f8e023f */
[----:B------:R-:W-:Y:S01]  /*9220*/  IMAD R3, R120, UR7, RZ ;  /* 0x0000000778037c24 */ /* 0x000fe2000f8e02ff */
[----:B------:R-:W-:Y:S01]  /*9230*/  LOP3.LUT R81, R2, UR8, RZ, 0x3c, !PT ;  /* 0x0000000802517c12 */ /* 0x000fe2000f8e3cff */
[C---:B------:R-:W-:Y:S01]  /*9240*/  IMAD R65, R80.reuse, 0x4, R63 ;  /* 0x0000000450417824 */ /* 0x040fe200078e023f */
[----:B------:R-:W-:Y:S01]  /*9250*/  USHF.L.U32 UR9, UR6, 0x1, URZ ;  /* 0x0000000106097899 */ /* 0x000fe2000800063f */
[C---:B------:R-:W-:Y:S01]  /*9260*/  IMAD.SHL.U32 R5, R3.reuse, 0x2, RZ ;  /* 0x0000000203057824 */ /* 0x040fe200078e00ff */
[----:B------:R-:W-:Y:S01]  /*9270*/  UIMAD.WIDE UR6, UR6, 0x2, URZ ;  /* 0x00000002060678a5 */ /* 0x000fe2000f8e023f */
[----:B------:R-:W-:Y:S01]  /*9280*/  IMAD.HI R4, R3, 0x2, RZ ;  /* 0x0000000203047827 */ /* 0x000fe200078e02ff */
[----:B------:R-:W-:Y:S01]  /*9290*/  LOP3.LUT R84, R81, 0x40, RZ, 0x3c, !PT ;  /* 0x0000004051547812 */ /* 0x000fe200078e3cff */
[----:B------:R-:W-:Y:S01]  /*92a0*/  BAR.SYNC.DEFER_BLOCKING 0x0 ;  /* 0x0000000000007b1d */ /* 0x000fe20000010000 */
[----:B0-----:R-:W-:Y:S01]  /*92b0*/  IADD3 R76, P3, P4, R5, UR9, R12 ;  /* 0x00000009054c7c10 */ /* 0x001fe2000fc7e00c */
[----:B------:R-:W-:Y:S01]  /*92c0*/  IMAD R67, R80, 0x4, R65 ;  /* 0x0000000450437824 */ /* 0x000fe200078e0241 */
[----:B------:R-:W-:-:S02]  /*92d0*/  FSETP.NEU.AND P2, PT, R54, RZ, PT ;  /* 0x000000ff3600720b */ /* 0x000fc40003f4d000 */
[----:B------:R-:W-:Y:S01]  /*92e0*/  IADD3.X R82, R4, UR7, R13, P3, P4 ;  /* 0x0000000704527c10 */ /* 0x000fe20009fe840d */
[----:B------:R-:W-:Y:S01]  /*92f0*/  IMAD R69, R80, 0x4, R67 ;  /* 0x0000000450457824 */ /* 0x000fe200078e0243 */
[-C--:B------:R-:W-:Y:S01]  /*9300*/  LEA R2, P5, R36, R76.reuse, 0x1 ;  /* 0x0000004c24027211 */ /* 0x080fe200078a08ff */
[----:B------:R-:W-:Y:S01]  /*9310*/  ULDC UR6, c[0x0][0x27c] ;  /* 0x00009f0000067ab9 */ /* 0x000fe20000000800 */
[-C--:B------:R-:W-:Y:S01]  /*9320*/  LEA R4, P6, R38, R76.reuse, 0x1 ;  /* 0x0000004c26047211 */ /* 0x080fe200078c08ff */
[----:B------:R-:W-:Y:S01]  /*9330*/  IMAD R71, R80, 0x4, R69 ;  /* 0x0000000450477824 */ /* 0x000fe200078e0245 */
[-C--:B------:R-:W-:Y:S01]  /*9340*/  LEA R10, P3, R40, R76.reuse, 0x1 ;  /* 0x0000004c280a7211 */ /* 0x080fe200078608ff */
[----:B------:R-:W-:Y:S01]  /*9350*/  UIMAD UR6, UR10, UR6, URZ ;  /* 0x000000060a0672a4 */ /* 0x000fe2000f8e023f */
[----:B-1----:R-:W-:Y:S01]  /*9360*/  LEA R20, P4, R42, R76, 0x1 ;  /* 0x0000004c2a147211 */ /* 0x002fe200078808ff */
[----:B------:R-:W-:Y:S01]  /*9370*/  IMAD R73, R80, 0x4, R71 ;  /* 0x0000000450497824 */ /* 0x000fe200078e0247 */
[----:B------:R-:W-:Y:S01]  /*9380*/  LEA.HI.X.SX32 R3, R36, R82, 0x1, P5 ;  /* 0x0000005224037211 */ /* 0x000fe200028f0eff */
[----:B------:R-:W-:Y:S01]  /*9390*/  USHF.L.U32 UR8, UR6, 0x2, URZ ;  /* 0x0000000206087899 */ /* 0x000fe2000800063f */
[----:B------:R-:W-:Y:S01]  /*93a0*/  LEA R22, P5, R44, R76, 0x1 ;  /* 0x0000004c2c167211 */ /* 0x000fe200078a08ff */
[----:B------:R-:W-:Y:S01]  /*93b0*/  IMAD R75, R80, 0x4, R73 ;  /* 0x00000004504b7824 */ /* 0x000fe200078e0249 */
[-C--:B------:R-:W-:Y:S01]  /*93c0*/  LEA.HI.X.SX32 R5, R38, R82.reuse, 0x1, P6 ;  /* 0x0000005226057211 */ /* 0x080fe200030f0eff */
[----:B------:R-:W-:Y:S01]  /*93d0*/  UIMAD.WIDE UR6, UR6, 0x4, URZ ;  /* 0x00000004060678a5 */ /* 0x000fe2000f8e023f */
[----:B------:R-:W-:Y:S01]  /*93e0*/  LEA.HI.X.SX32 R11, R40, R82, 0x1, P3 ;  /* 0x00000052280b7211 */ /* 0x000fe200018f0eff */
[----:B------:R-:W-:Y:S01]  /*93f0*/  IMAD R77, R80, 0x4, R75 ;  /* 0x00000004504d7824 */ /* 0x000fe200078e024b */
[-C--:B------:R-:W-:Y:S01]  /*9400*/  LEA R24, P6, R45, R76.reuse, 0x1 ;  /* 0x0000004c2d187211 */ /* 0x080fe200078c08ff */
[----:B------:R-:W0:Y:S01]  /*9410*/  LDS.128 R12, [R81+UR4] ;  /* 0x00000004510c7984 */ /* 0x000e220008000c00 */
[----:B------:R-:W-:Y:S01]  /*9420*/  LEA R26, P3, R46, R76, 0x1 ;  /* 0x0000004c2e1a7211 */ /* 0x000fe200078608ff */
[----:B------:R-:W-:Y:S01]  /*9430*/  IMAD R78, R80, 0x4, R77 ;  /* 0x00000004504e7824 */ /* 0x000fe200078e024d */
[----:B------:R-:W-:Y:S01]  /*9440*/  LEA.HI.X.SX32 R21, R42, R82, 0x1, P4 ;  /* 0x000000522a157211 */ /* 0x000fe200020f0eff */
[----:B------:R-:W1:Y:S01]  /*9450*/  LDS.128 R16, [R84+UR4] ;  /* 0x0000000454107984 */ /* 0x000e620008000c00 */
[----:B------:R-:W-:Y:S01]  /*9460*/  LEA R28, P4, R47, R76, 0x1 ;  /* 0x0000004c2f1c7211 */ /* 0x000fe200078808ff */
[----:B------:R-:W-:Y:S01]  /*9470*/  IMAD R79, R80, 0x4, R78 ;  /* 0x00000004504f7824 */ /* 0x000fe200078e024e */
[----:B------:R-:W-:Y:S01]  /*9480*/  LEA.HI.X.SX32 R23, R44, R82, 0x1, P5 ;  /* 0x000000522c177211 */ /* 0x000fe200028f0eff */
[----:B------:R-:W2:Y:S01]  /*9490*/  LDS.128 R84, [R84+UR4+0x800] ;  /* 0x0008000454547984 */ /* 0x000ea20008000c00 */
[----:B------:R-:W-:Y:S01]  /*94a0*/  LEA R30, P5, R35, R76, 0x1 ;  /* 0x0000004c231e7211 */ /* 0x000fe200078a08ff */
[----:B------:R-:W-:Y:S01]  /*94b0*/  IMAD R80, R80, 0x4, R79 ;  /* 0x0000000450507824 */ /* 0x000fe200078e024f */
[----:B------:R-:W-:-:S02]  /*94c0*/  LEA.HI.X.SX32 R25, R45, R82, 0x1, P6 ;  /* 0x000000522d197211 */ /* 0x000fc400030f0eff */
[----:B------:R-:W-:Y:S02]  /*94d0*/  LEA.HI.X.SX32 R27, R46, R82, 0x1, P3 ;  /* 0x000000522e1b7211 */ /* 0x000fe400018f0eff */
[-C--:B------:R-:W-:Y:S02]  /*94e0*/  LEA R32, P6, R37, R76.reuse, 0x1 ;  /* 0x0000004c25207211 */ /* 0x080fe400078c08ff */
[----:B------:R-:W-:Y:S02]  /*94f0*/  LEA R34, P3, R43, R76, 0x1 ;  /* 0x0000004c2b227211 */ /* 0x000fe400078608ff */
[----:B------:R-:W-:Y:S02]  /*9500*/  LEA.HI.X.SX32 R29, R47, R82, 0x1, P4 ;  /* 0x000000522f1d7211 */ /* 0x000fe400020f0eff */
[----:B------:R-:W-:Y:S02]  /*9510*/  LEA R36, P4, R48, R76, 0x1 ;  /* 0x0000004c30247211 */ /* 0x000fe400078808ff */
[----:B------:R-:W-:-:S02]  /*9520*/  LEA.HI.X.SX32 R31, R35, R82, 0x1, P5 ;  /* 0x00000052231f7211 */ /* 0x000fc400028f0eff */
[----:B------:R-:W-:Y:S02]  /*9530*/  LEA R38, P5, R41, R76, 0x1 ;  /* 0x0000004c29267211 */ /* 0x000fe400078a08ff */
[-C--:B------:R-:W-:Y:S02]  /*9540*/  LEA.HI.X.SX32 R33, R37, R82.reuse, 0x1, P6 ;  /* 0x0000005225217211 */ /* 0x080fe400030f0eff */
[----:B------:R-:W-:Y:S02]  /*9550*/  LEA.HI.X.SX32 R35, R43, R82, 0x1, P3 ;  /* 0x000000522b237211 */ /* 0x000fe400018f0eff */
[-C--:B------:R-:W-:Y:S02]  /*9560*/  LEA R40, P6, R49, R76.reuse, 0x1 ;  /* 0x0000004c31287211 */ /* 0x080fe400078c08ff */
[----:B------:R-:W-:Y:S02]  /*9570*/  LEA R42, P3, R50, R76, 0x1 ;  /* 0x0000004c322a7211 */ /* 0x000fe400078608ff */
[----:B------:R-:W-:-:S02]  /*9580*/  LEA.HI.X.SX32 R37, R48, R82, 0x1, P4 ;  /* 0x0000005230257211 */ /* 0x000fc400020f0eff */
[----:B------:R-:W-:Y:S02]  /*9590*/  LEA R44, P4, R51, R76, 0x1 ;  /* 0x0000004c332c7211 */ /* 0x000fe400078808ff */
[-C--:B------:R-:W-:Y:S01]  /*95a0*/  LEA.HI.X.SX32 R39, R41, R82.reuse, 0x1, P5 ;  /* 0x0000005229277211 */ /* 0x080fe200028f0eff */
[----:B0-----:R0:W-:Y:S01]  /*95b0*/  STG.E.U16 desc[UR60][R2.64], R12 ;  /* 0x0000000c02007986 */ /* 0x0011e2000c10153c */
[-C--:B------:R-:W-:Y:S02]  /*95c0*/  LEA.HI.X.SX32 R41, R49, R82.reuse, 0x1, P6 ;  /* 0x0000005231297211 */ /* 0x080fe400030f0eff */
[----:B------:R-:W-:Y:S01]  /*95d0*/  LEA.HI.X.SX32 R43, R50, R82, 0x1, P3 ;  /* 0x00000052322b7211 */ /* 0x000fe200018f0eff */
[----:B-1----:R1:W-:Y:S01]  /*95e0*/  STG.E.U16 desc[UR60][R4.64], R16 ;  /* 0x0000001004007986 */ /* 0x0023e2000c10153c */
[-C--:B------:R-:W-:Y:S02]  /*95f0*/  LEA R46, P5, R53, R76.reuse, 0x1 ;  /* 0x0000004c352e7211 */ /* 0x080fe400078a08ff */
[----:B------:R-:W-:-:S02]  /*9600*/  LEA R48, P6, R55, R76, 0x1 ;  /* 0x0000004c37307211 */ /* 0x000fc400078c08ff */
[----:B------:R-:W-:Y:S02]  /*9610*/  LEA R50, P3, R57, R76, 0x1 ;  /* 0x0000004c39327211 */ /* 0x000fe400078608ff */
[----:B------:R-:W-:Y:S02]  /*9620*/  LEA.HI.X.SX32 R45, R51, R82, 0x1, P4 ;  /* 0x00000052332d7211 */ /* 0x000fe400020f0eff */
[----:B------:R-:W-:Y:S02]  /*9630*/  LEA R52, P4, R59, R76, 0x1 ;  /* 0x0000004c3b347211 */ /* 0x000fe400078808ff */
[----:B------:R-:W-:Y:S02]  /*9640*/  FSETP.NEU.AND P1, PT, R56, RZ, PT ;  /* 0x000000ff3800720b */ /* 0x000fe40003f2d000 */
[-C--:B------:R-:W-:Y:S02]  /*9650*/  LEA.HI.X.SX32 R47, R53, R82.reuse, 0x1, P5 ;  /* 0x00000052352f7211 */ /* 0x080fe400028f0eff */
[----:B------:R-:W-:-:S02]  /*9660*/  LEA.HI.X.SX32 R49, R55, R82, 0x1, P6 ;  /* 0x0000005237317211 */ /* 0x000fc400030f0eff */
[----:B------:R-:W-:Y:S02]  /*9670*/  LEA.HI.X.SX32 R51, R57, R82, 0x1, P3 ;  /* 0x0000005239337211 */ /* 0x000fe400018f0eff */
[-C--:B------:R-:W-:Y:S02]  /*9680*/  LEA R54, P5, R61, R76.reuse, 0x1 ;  /* 0x0000004c3d367211 */ /* 0x080fe400078a08ff */
[-C--:B------:R-:W-:Y:S02]  /*9690*/  LEA R56, P6, R63, R76.reuse, 0x1 ;  /* 0x0000004c3f387211 */ /* 0x080fe400078c08ff */
[----:B------:R-:W-:Y:S02]  /*96a0*/  LEA R58, P3, R65, R76, 0x1 ;  /* 0x0000004c413a7211 */ /* 0x000fe400078608ff */
[----:B------:R-:W-:Y:S02]  /*96b0*/  LEA.HI.X.SX32 R53, R59, R82, 0x1, P4 ;  /* 0x000000523b357211 */ /* 0x000fe400020f0eff */
[----:B------:R-:W-:-:S02]  /*96c0*/  LEA R60, P4, R67, R76, 0x1 ;  /* 0x0000004c433c7211 */ /* 0x000fc400078808ff */
[-C--:B------:R-:W-:Y:S02]  /*96d0*/  LEA.HI.X.SX32 R55, R61, R82.reuse, 0x1, P5 ;  /* 0x000000523d377211 */ /* 0x080fe400028f0eff */
[-C--:B------:R-:W-:Y:S02]  /*96e0*/  LEA.HI.X.SX32 R57, R63, R82.reuse, 0x1, P6 ;  /* 0x000000523f397211 */ /* 0x080fe400030f0eff */
[----:B------:R-:W-:Y:S02]  /*96f0*/  LEA.HI.X.SX32 R59, R65, R82, 0x1, P3 ;  /* 0x00000052413b7211 */ /* 0x000fe400018f0eff */
[-C--:B------:R-:W-:Y:S02]  /*9700*/  LEA R62, P5, R69, R76.reuse, 0x1 ;  /* 0x0000004c453e7211 */ /* 0x080fe400078a08ff */
[-C--:B------:R-:W-:Y:S02]  /*9710*/  LEA R64, P6, R71, R76.reuse, 0x1 ;  /* 0x0000004c47407211 */ /* 0x080fe400078c08ff */
[----:B------:R-:W-:-:S02]  /*9720*/  LEA R66, P3, R73, R76, 0x1 ;  /* 0x0000004c49427211 */ /* 0x000fc400078608ff */
[----:B------:R-:W-:Y:S02]  /*9730*/  LEA.HI.X.SX32 R61, R67, R82, 0x1, P4 ;  /* 0x00000052433d7211 */ /* 0x000fe400020f0eff */
[----:B------:R-:W-:Y:S02]  /*9740*/  LEA R68, P4, R75, R76, 0x1 ;  /* 0x0000004c4b447211 */ /* 0x000fe400078808ff */
[-C--:B------:R-:W-:Y:S02]  /*9750*/  LEA.HI.X.SX32 R63, R69, R82.reuse, 0x1, P5 ;  /* 0x00000052453f7211 */ /* 0x080fe400028f0eff */
[-C--:B------:R-:W-:Y:S02]  /*9760*/  LEA.HI.X.SX32 R65, R71, R82.reuse, 0x1, P6 ;  /* 0x0000005247417211 */ /* 0x080fe400030f0eff */
[----:B------:R-:W-:Y:S02]  /*9770*/  LEA.HI.X.SX32 R67, R73, R82, 0x1, P3 ;  /* 0x0000005249437211 */ /* 0x000fe400018f0eff */
[----:B------:R-:W-:-:S02]  /*9780*/  LEA R70, P5, R77, R76, 0x1 ;  /* 0x0000004c4d467211 */ /* 0x000fc400078a08ff */
[-C--:B------:R-:W-:Y:S02]  /*9790*/  LEA R72, P6, R78, R76.reuse, 0x1 ;  /* 0x0000004c4e487211 */ /* 0x080fe400078c08ff */
[----:B------:R-:W-:Y:S02]  /*97a0*/  LEA R74, P3, R79, R76, 0x1 ;  /* 0x0000004c4f4a7211 */ /* 0x000fe400078608ff */
[----:B------:R-:W-:Y:S02]  /*97b0*/  LEA.HI.X.SX32 R69, R75, R82, 0x1, P4 ;  /* 0x000000524b457211 */ /* 0x000fe400020f0eff */
[----:B------:R-:W-:Y:S02]  /*97c0*/  LEA R76, P4, R80, R76, 0x1 ;  /* 0x0000004c504c7211 */ /* 0x000fe400078808ff */
[-C--:B------:R-:W-:Y:S02]  /*97d0*/  LEA.HI.X.SX32 R71, R77, R82.reuse, 0x1, P5 ;  /* 0x000000524d477211 */ /* 0x080fe400028f0eff */
[----:B------:R-:W-:-:S02]  /*97e0*/  LEA.HI.X.SX32 R73, R78, R82, 0x1, P6 ;  /* 0x000000524e497211 */ /* 0x000fc400030f0eff */
[-C--:B------:R-:W-:Y:S02]  /*97f0*/  LEA.HI.X.SX32 R75, R79, R82.reuse, 0x1, P3 ;  /* 0x000000524f4b7211 */ /* 0x080fe400018f0eff */
[----:B------:R-:W-:Y:S02]  /*9800*/  LEA.HI.X.SX32 R77, R80, R82, 0x1, P4 ;  /* 0x00000052504d7211 */ /* 0x000fe400020f0eff */
[----:B------:R-:W3:Y:S01]  /*9810*/  LDS.128 R80, [R81+UR4+0x800] ;  /* 0x0008000451507984 */ /* 0x000ee20008000c00 */
[----:B0-----:R-:W-:Y:S02]  /*9820*/  PRMT R3, R12, 0x7632, R3 ;  /* 0x000076320c037816 */ /* 0x001fe40000000003 */
[----:B------:R-:W-:Y:S02]  /*9830*/  PRMT R78, R16, 0x7632, R78 ;  /* 0x00007632104e7816 */ /* 0x000fe4000000004e */
[----:B-1----:R-:W-:Y:S01]  /*9840*/  PRMT R5, R13, 0x7632, R5 ;  /* 0x000076320d057816 */ /* 0x002fe20000000005 */
[----:B------:R0:W-:Y:S01]  /*9850*/  STG.E.U16 desc[UR60][R10.64], R3 ;  /* 0x000000030a007986 */ /* 0x0001e2000c10153c */
[----:B------:R-:W-:-:S02]  /*9860*/  PRMT R2, R14, 0x7632, R2 ;  /* 0x000076320e027816 */ /* 0x000fc40000000002 */
[----:B------:R-:W-:Y:S01]  /*9870*/  PRMT R4, R18, 0x7632, R4 ;  /* 0x0000763212047816 */ /* 0x000fe20000000004 */
[----:B------:R1:W-:Y:S04]  /*9880*/  STG.E.U16 desc[UR60][R20.64], R78 ;  /* 0x0000004e14007986 */ /* 0x0003e8000c10153c */
[----:B------:R4:W-:Y:S01]  /*9890*/  STG.E.U16 desc[UR60][R22.64], R13 ;  /* 0x0000000d16007986 */ /* 0x0009e2000c10153c */
[----:B0-----:R-:W-:-:S03]  /*98a0*/  PRMT R11, R17, 0x7632, R11 ;  /* 0x00007632110b7816 */ /* 0x001fc6000000000b */
[----:B------:R-:W-:Y:S01]  /*98b0*/  STG.E.U16 desc[UR60][R24.64], R17 ;  /* 0x0000001118007986 */ /* 0x000fe2000c10153c */
[----:B------:R-:W-:Y:S02]  /*98c0*/  FSEL R3, R6, -INF , P2 ;  /* 0xff80000006037808 */ /* 0x000fe40001000000 */
[----:B-1----:R-:W-:Y:S01]  /*98d0*/  PRMT R21, R15, 0x7632, R21 ;  /* 0x000076320f157816 */ /* 0x002fe20000000015 */
[----:B------:R2:W-:Y:S02]  /*98e0*/  STG.E.U16 desc[UR60][R26.64], R5 ;  /* 0x000000051a007986 */ /* 0x0005e4000c10153c */
[----:B------:R-:W-:Y:S01]  /*98f0*/  FFMA R6, R3, 0.69314718246459960938, R8 ;  /* 0x3f31721803067823 */ /* 0x000fe20000000008 */
[----:B----4-:R-:W-:Y:S01]  /*9900*/  PRMT R22, R19, 0x7632, R22 ;  /* 0x0000763213167816 */ /* 0x010fe20000000016 */
[----:B------:R0:W-:Y:S01]  /*9910*/  STG.E.U16 desc[UR60][R28.64], R11 ;  /* 0x0000000b1c007986 */ /* 0x0001e2000c10153c */
[----:B------:R-:W-:-:S03]  /*9920*/  IMAD.SHL.U32 R3, R120, 0x4, RZ ;  /* 0x0000000478037824 */ /* 0x000fc600078e00ff */
[----:B------:R1:W-:Y:S04]  /*9930*/  STG.E.U16 desc[UR60][R30.64], R14 ;  /* 0x0000000e1e007986 */ /* 0x0003e8000c10153c */
[----:B------:R4:W-:Y:S01]  /*9940*/  STG.E.U16 desc[UR60][R32.64], R18 ;  /* 0x0000001220007986 */ /* 0x0009e2000c10153c */
[----:B--2---:R-:W-:Y:S01]  /*9950*/  PRMT R26, R84, 0x7632, R26 ;  /* 0x00007632541a7816 */ /* 0x004fe2000000001a */
[----:B------:R-:W-:Y:S02]  /*9960*/  IMAD.SHL.U32 R5, R121, 0x2, RZ ;  /* 0x0000000279057824 */ /* 0x000fe400078e00ff */
[----:B------:R2:W-:Y:S01]  /*9970*/  STG.E.U16 desc[UR60][R34.64], R2 ;  /* 0x0000000222007986 */ /* 0x0005e2000c10153c */
[----:B---3--:R-:W-:Y:S01]  /*9980*/  PRMT R25, R80, 0x7632, R25 ;  /* 0x0000763250197816 */ /* 0x008fe20000000019 */
[----:B0-----:R-:W0:Y:S01]  /*9990*/  LDC.64 R10, c[0x0][0x230] ;  /* 0x00008c00ff0a7b82 */ /* 0x001e220000000a00 */
[----:B------:R-:W-:Y:S01]  /*99a0*/  PRMT R29, R81, 0x7632, R29 ;  /* 0x00007632511d7816 */ /* 0x000fe2000000001d */
[----:B------:R3:W-:Y:S01]  /*99b0*/  STG.E.U16 desc[UR60][R36.64], R4 ;  /* 0x0000000424007986 */ /* 0x0007e2000c10153c */
[----:B-1----:R-:W-:-:S02]  /*99c0*/  PRMT R30, R85, 0x7632, R30 ;  /* 0x00007632551e7816 */ /* 0x002fc4000000001e */
[----:B------:R-:W-:Y:S01]  /*99d0*/  LOP3.LUT R5, R5, 0xf8, RZ, 0xc0, !PT ;  /* 0x000000f805057812 */ /* 0x000fe200078ec0ff */
[----:B------:R1:W-:Y:S01]  /*99e0*/  STG.E.U16 desc[UR60][R38.64], R15 ;  /* 0x0000000f26007986 */ /* 0x0003e2000c10153c */
[----:B----4-:R-:W-:-:S03]  /*99f0*/  PRMT R33, R82, 0x7632, R33 ;  /* 0x0000763252217816 */ /* 0x010fc60000000021 */
[----:B------:R4:W-:Y:S01]  /*9a00*/  STG.E.U16 desc[UR60][R40.64], R19 ;  /* 0x0000001328007986 */ /* 0x0009e2000c10153c */
[----:B--2---:R-:W-:Y:S02]  /*9a10*/  PRMT R34, R86, 0x7632, R34 ;  /* 0x0000763256227816 */ /* 0x004fe40000000022 */
[----:B------:R-:W-:Y:S01]  /*9a20*/  FSEL R2, R9, -INF , P1 ;  /* 0xff80000009027808 */ /* 0x000fe20000800000 */
[----:B------:R4:W-:Y:S01]  /*9a30*/  STG.E.U16 desc[UR60][R42.64], R21 ;  /* 0x000000152a007986 */ /* 0x0009e2000c10153c */
[----:B---3--:R-:W-:Y:S01]  /*9a40*/  PRMT R37, R83, 0x7632, R37 ;  /* 0x0000763253257816 */ /* 0x008fe20000000025 */
[----:B------:R-:W-:Y:S02]  /*9a50*/  IMAD.HI R4, R120, 0x4, RZ ;  /* 0x0000000478047827 */ /* 0x000fe400078e02ff */
[----:B------:R4:W-:Y:S01]  /*9a60*/  STG.E.U16 desc[UR60][R44.64], R22 ;  /* 0x000000162c007986 */ /* 0x0009e2000c10153c */
[----:B-1----:R-:W-:Y:S01]  /*9a70*/  PRMT R38, R87, 0x7632, R38 ;  /* 0x0000763257267816 */ /* 0x002fe20000000026 */
[----:B------:R-:W-:-:S02]  /*9a80*/  FFMA R7, R2, 0.69314718246459960938, R7 ;  /* 0x3f31721802077823 */ /* 0x000fc40000000007 */
[----:B------:R4:W-:Y:S01]  /*9a90*/  STG.E.U16 desc[UR60][R46.64], R80 ;  /* 0x000000502e007986 */ /* 0x0009e2000c10153c */
[----:B0-----:R-:W-:-:S03]  /*9aa0*/  IADD3 R2, P1, P2, R3, UR8, R10 ;  /* 0x0000000803027c10 */ /* 0x001fc6000fa3e00a */
[----:B------:R4:W-:Y:S01]  /*9ab0*/  STG.E.U16 desc[UR60][R48.64], R84 ;  /* 0x0000005430007986 */ /* 0x0009e2000c10153c */
[----:B------:R-:W-:-:S03]  /*9ac0*/  IADD3.X R3, R4, UR7, R11, P1, P2 ;  /* 0x0000000704037c10 */ /* 0x000fc60008fe440b */
[----:B------:R4:W-:Y:S04]  /*9ad0*/  STG.E.U16 desc[UR60][R50.64], R25 ;  /* 0x0000001932007986 */ /* 0x0009e8000c10153c */
        /* <DEDUP_REMOVED lines=12> */
[----:B------:R4:W-:Y:S01]  /*9ba0*/  STG.E.U16 desc[UR60][R76.64], R38 ;  /* 0x000000264c007986 */ /* 0x0009e2000c10153c */
[----:B------:R-:W-:Y:S06]  /*9bb0*/  BAR.SYNC.DEFER_BLOCKING 0x0 ;  /* 0x0000000000007b1d */ /* 0x000fec0000010000 */
[----:B------:R4:W-:Y:S02]  /*9bc0*/  STS.64 [R5+UR4], R6 ;  /* 0x0000000605007988 */ /* 0x0009e40008000a04 */
[----:B------:R-:W-:Y:S06]  /*9bd0*/  BAR.SYNC.DEFER_BLOCKING 0x0 ;  /* 0x0000000000007b1d */ /* 0x000fec0000010000 */
[----:B------:R-:W-:Y:S05]  /*9be0*/  @P0 EXIT ;  /* 0x000000000000094d */ /* 0x000fea0003800000 */
[----:B----4-:R-:W0:Y:S04]  /*9bf0*/  LDS R5, [R0] ;  /* 0x0000000000057984 */ /* 0x010e280000000800 */
[----:B0-----:R-:W-:Y:S01]  /*9c00*/  STG.E desc[UR60][R2.64], R5 ;  /* 0x0000000502007986 */ /* 0x001fe2000c10193c */
[----:B------:R-:W-:Y:S05]  /*9c10*/  EXIT ;  /* 0x000000000000794d */ /* 0x000fea0003800000 */
.L_x_2:
[----:B------:R-:W-:-:S00]  /*9c20*/  BRA `(.L_x_2) ;  /* 0xfffffffc00fc7947 */ /* 0x000fc0000383ffff */
[----:B------:R-:W-:-:S00]  /*9c30*/  NOP ;  /* 0x0000000000007918 */ /* 0x000fc00000000000 */
        /* <DEDUP_REMOVED lines=12> */
.L_x_3:


//--------------------- .nv.global.init           --------------------------
	.section	.nv.global.init,"aw",@progbits
.nv.global.init:
	.type		_$_str,@object
	.size		_$_str,(.L_0 - _$_str)
_$_str:
        /*0000*/ 	.byte	0x5f, 0x5f, 0x43, 0x55, 0x44, 0x41, 0x5f, 0x46, 0x54, 0x5a, 0x00
.L_0:


//--------------------- .nv.shared.attn_fwd       --------------------------
	.section	.nv.shared.attn_fwd,"aw",@nobits
	.sectionflags	@""
	.align	16
	.zero		1024


//--------------------- .nv.shared.reserved.0     --------------------------
	.section	.nv.shared.reserved.0,"aw",@nobits
	.weak		__nv_reservedSMEM_offset_0_alias
	.size		__nv_reservedSMEM_offset_0_alias, 0, 0
	.other		__nv_reservedSMEM_offset_0_alias,@"STO_CUDA_RESERVED_SHARED STV_DEFAULT"
__nv_reservedSMEM_offset_0_alias:
	.zero		0


//--------------------- .nv.constant0.attn_fwd    --------------------------
	.section	.nv.constant0.attn_fwd,"a",@progbits
	.sectionflags	@""
	.align	4
.nv.constant0.attn_fwd:
	.zero		664


//--------------------- SYMBOLS --------------------------

	.type		.nv.reservedSmem.offset0,@object
	.size		.nv.reservedSmem.offset0,0x4
